	.target	sm_100a

	.elftype	@"ET_EXEC"


//--------------------- .note.nv.tkinfo           --------------------------
	.section	.note.nv.tkinfo,"",@"SHT_NOTE"
	.sectionflags	@"SHF_NOTE_NV_TKINFO"
	.tkinfo
        /*0018*/ 	.word	0x00000002
        /*0030*/ 	.string	""
        /*0030*/ 	.string	"ptxas"
        /*0030*/ 	.string	"Cuda compilation tools, release 13.0, V13.0.88"
        /*0030*/ 	.string	"Build cuda_13.0.r13.0/compiler.36424714_0"
        /*0030*/ 	.string	"-arch sm_100a -m 64 "



//--------------------- .note.nv.cuinfo           --------------------------
	.section	.note.nv.cuinfo,"",@"SHT_NOTE"
	.sectionflags	@"SHF_NOTE_NV_CUINFO"
        /*0018*/ 	.short	0x0002
        /*001a*/ 	.short	0x0064
        /*001c*/ 	.short	0x0082
	.zero		2


//--------------------- .nv.info                  --------------------------
	.section	.nv.info,"",@"SHT_CUDA_INFO"
	.align	4


	//----- nvinfo : EIATTR_REGCOUNT
	.align		4
        /*0000*/ 	.byte	0x04, 0x2f
        /*0002*/ 	.short	(.L_20 - .L_19)
	.align		4
.L_19:
        /*0004*/ 	.word	index@(_ZN7cutlass13device_kernelINS_4gemm6kernel13GemmUniversalIN4cute5tupleIJiiiiEEENS1_10collective13CollectiveMmaINS1_35MainloopSm100TmaUmmaWarpSpecializedILi10ELi2ELi4ENS5_IJNS4_1CILi2EEENSA_ILi1EEESC_EEEEENS5_IJNSA_ILi64EEENSA_ILi256EEESF_EEENS_12float_e4m3_tENS5_IJlSC_lEEESI_SJ_NS4_8TiledMMAINS4_8MMA_AtomIJNS4_10MMA_TraitsINS4_19SM100_MMA_F8F6F4_SSEJSI_SI_fSF_SG_NS4_17integral_constantINS4_4UMMA5MajorELSQ_0EEESR_NSO_INSP_7ScaleInELSS_0EEEST_EEEEEENS4_6LayoutINS5_IJSC_SC_SC_EEENS5_IJNSA_ILi0EEESY_SY_EEEEENS5_IJNS4_10UnderscoreES11_S11_EEEEENS4_13SM90_TMA_LOADENS4_14ComposedLayoutINS4_7SwizzleILi2ELi4ELi3EEENS4_18smem_ptr_flag_bitsILi8EEENSW_INS5_IJNSA_ILi8EEESF_EEENS5_IJSF_SC_EEEEEEEvNS4_8identityENS4_23SM90_TMA_LOAD_MULTICASTES1E_vS1F_EENS_8epilogue10collective18CollectiveEpilogueINS1I_23Sm100TmaWarpSpecializedILi4ELi2ELi32ELb0ELb0EEEJSH_NS5_IJNSW_ISF_SC_EES1N_EEESI_SJ_SI_SJ_NS1I_6fusion15FusionCallbacksIS1M_NS1P_17LinearCombinationISI_fSI_fLNS_15FloatRoundStyleE2EEESH_S1O_JEEENS4_5SM1004TMEM4LOAD26SM100_TMEM_LOAD_16dp32b32xES14_S1E_NS4_39AutoVectorizingCopyWithAssumedAlignmentILi128EEENS4_14SM90_TMA_STOREES1E_S20_S20_EEEvvEEEEvNT_6ParamsE)
        /*0008*/ 	.word	0x00000075


	//----- nvinfo : EIATTR_FRAME_SIZE
	.align		4
.L_20:
        /*000c*/ 	.byte	0x04, 0x11
        /*000e*/ 	.short	(.L_22 - .L_21)
	.align		4
.L_21:
        /*0010*/ 	.word	index@($__internal_2_$__cuda_sm10x_tcgen05_guardrail_trap_unallocated_columns_being_dealloced)
        /*0014*/ 	.word	0x00000000


	//----- nvinfo : EIATTR_FRAME_SIZE
	.align		4
.L_22:
        /*0018*/ 	.byte	0x04, 0x11
        /*001a*/ 	.short	(.L_24 - .L_23)
	.align		4
.L_23:
        /*001c*/ 	.word	index@($__internal_1_$__cuda_sm10x_tcgen05_guardrail_trap_phase_invalid_during_alloc)
        /*0020*/ 	.word	0x00000000


	//----- nvinfo : EIATTR_FRAME_SIZE
	.align		4
.L_24:
        /*0024*/ 	.byte	0x04, 0x11
        /*0026*/ 	.short	(.L_26 - .L_25)
	.align		4
.L_25:
        /*0028*/ 	.word	index@($__internal_0_$__cuda_sm10x_tcgen05_guardrail_trap_col_being_dealloced_not_returned_by_alloc)
        /*002c*/ 	.word	0x00000000


	//----- nvinfo : EIATTR_FRAME_SIZE
	.align		4
.L_26:
        /*0030*/ 	.byte	0x04, 0x11
        /*0032*/ 	.short	(.L_28 - .L_27)
	.align		4
.L_27:
        /*0034*/ 	.word	index@(_ZN7cutlass13device_kernelINS_4gemm6kernel13GemmUniversalIN4cute5tupleIJiiiiEEENS1_10collective13CollectiveMmaINS1_35MainloopSm100TmaUmmaWarpSpecializedILi10ELi2ELi4ENS5_IJNS4_1CILi2EEENSA_ILi1EEESC_EEEEENS5_IJNSA_ILi64EEENSA_ILi256EEESF_EEENS_12float_e4m3_tENS5_IJlSC_lEEESI_SJ_NS4_8TiledMMAINS4_8MMA_AtomIJNS4_10MMA_TraitsINS4_19SM100_MMA_F8F6F4_SSEJSI_SI_fSF_SG_NS4_17integral_constantINS4_4UMMA5MajorELSQ_0EEESR_NSO_INSP_7ScaleInELSS_0EEEST_EEEEEENS4_6LayoutINS5_IJSC_SC_SC_EEENS5_IJNSA_ILi0EEESY_SY_EEEEENS5_IJNS4_10UnderscoreES11_S11_EEEEENS4_13SM90_TMA_LOADENS4_14ComposedLayoutINS4_7SwizzleILi2ELi4ELi3EEENS4_18smem_ptr_flag_bitsILi8EEENSW_INS5_IJNSA_ILi8EEESF_EEENS5_IJSF_SC_EEEEEEEvNS4_8identityENS4_23SM90_TMA_LOAD_MULTICASTES1E_vS1F_EENS_8epilogue10collective18CollectiveEpilogueINS1I_23Sm100TmaWarpSpecializedILi4ELi2ELi32ELb0ELb0EEEJSH_NS5_IJNSW_ISF_SC_EES1N_EEESI_SJ_SI_SJ_NS1I_6fusion15FusionCallbacksIS1M_NS1P_17LinearCombinationISI_fSI_fLNS_15FloatRoundStyleE2EEESH_S1O_JEEENS4_5SM1004TMEM4LOAD26SM100_TMEM_LOAD_16dp32b32xES14_S1E_NS4_39AutoVectorizingCopyWithAssumedAlignmentILi128EEENS4_14SM90_TMA_STOREES1E_S20_S20_EEEvvEEEEvNT_6ParamsE)
        /*0038*/ 	.word	0x00000000


	//----- nvinfo : EIATTR_MIN_STACK_SIZE
	.align		4
.L_28:
        /*003c*/ 	.byte	0x04, 0x12
        /*003e*/ 	.short	(.L_30 - .L_29)
	.align		4
.L_29:
        /*0040*/ 	.word	index@(_ZN7cutlass13device_kernelINS_4gemm6kernel13GemmUniversalIN4cute5tupleIJiiiiEEENS1_10collective13CollectiveMmaINS1_35MainloopSm100TmaUmmaWarpSpecializedILi10ELi2ELi4ENS5_IJNS4_1CILi2EEENSA_ILi1EEESC_EEEEENS5_IJNSA_ILi64EEENSA_ILi256EEESF_EEENS_12float_e4m3_tENS5_IJlSC_lEEESI_SJ_NS4_8TiledMMAINS4_8MMA_AtomIJNS4_10MMA_TraitsINS4_19SM100_MMA_F8F6F4_SSEJSI_SI_fSF_SG_NS4_17integral_constantINS4_4UMMA5MajorELSQ_0EEESR_NSO_INSP_7ScaleInELSS_0EEEST_EEEEEENS4_6LayoutINS5_IJSC_SC_SC_EEENS5_IJNSA_ILi0EEESY_SY_EEEEENS5_IJNS4_10UnderscoreES11_S11_EEEEENS4_13SM90_TMA_LOADENS4_14ComposedLayoutINS4_7SwizzleILi2ELi4ELi3EEENS4_18smem_ptr_flag_bitsILi8EEENSW_INS5_IJNSA_ILi8EEESF_EEENS5_IJSF_SC_EEEEEEEvNS4_8identityENS4_23SM90_TMA_LOAD_MULTICASTES1E_vS1F_EENS_8epilogue10collective18CollectiveEpilogueINS1I_23Sm100TmaWarpSpecializedILi4ELi2ELi32ELb0ELb0EEEJSH_NS5_IJNSW_ISF_SC_EES1N_EEESI_SJ_SI_SJ_NS1I_6fusion15FusionCallbacksIS1M_NS1P_17LinearCombinationISI_fSI_fLNS_15FloatRoundStyleE2EEESH_S1O_JEEENS4_5SM1004TMEM4LOAD26SM100_TMEM_LOAD_16dp32b32xES14_S1E_NS4_39AutoVectorizingCopyWithAssumedAlignmentILi128EEENS4_14SM90_TMA_STOREES1E_S20_S20_EEEvvEEEEvNT_6ParamsE)
        /*0044*/ 	.word	0x00000000
.L_30:


//--------------------- .nv.compat                --------------------------
	.section	.nv.compat,"",@"SHT_CUDA_COMPAT_INFO"
	.align	4
        /*0000*/ 	.byte	0x02, 0x09, 0x01, 0x00, 0x02, 0x02, 0x02, 0x00, 0x02, 0x05, 0x05, 0x00, 0x03, 0x07, 0x01, 0x01
        /*0010*/ 	.byte	0x02, 0x03, 0x01, 0x00, 0x02, 0x06, 0x01, 0x00, 0x04, 0x0b, 0x08, 0x00, 0x09, 0x00, 0x00, 0x00
        /*0020*/ 	.byte	0x00, 0x00, 0x00, 0x00


//--------------------- .nv.info._ZN7cutlass13device_kernelINS_4gemm6kernel13GemmUniversalIN4cute5tupleIJiiiiEEENS1_10collective13CollectiveMmaINS1_35MainloopSm100TmaUmmaWarpSpecializedILi10ELi2ELi4ENS5_IJNS4_1CILi2EEENSA_ILi1EEESC_EEEEENS5_IJNSA_ILi64EEENSA_ILi256EEESF_EEENS_12float_e4m3_tENS5_IJlSC_lEEESI_SJ_NS4_8TiledMMAINS4_8MMA_AtomIJNS4_10MMA_TraitsINS4_19SM100_MMA_F8F6F4_SSEJSI_SI_fSF_SG_NS4_17integral_constantINS4_4UMMA5MajorELSQ_0EEESR_NSO_INSP_7ScaleInELSS_0EEEST_EEEEEENS4_6LayoutINS5_IJSC_SC_SC_EEENS5_IJNSA_ILi0EEESY_SY_EEEEENS5_IJNS4_10UnderscoreES11_S11_EEEEENS4_13SM90_TMA_LOADENS4_14ComposedLayoutINS4_7SwizzleILi2ELi4ELi3EEENS4_18smem_ptr_flag_bitsILi8EEENSW_INS5_IJNSA_ILi8EEESF_EEENS5_IJSF_SC_EEEEEEEvNS4_8identityENS4_23SM90_TMA_LOAD_MULTICASTES1E_vS1F_EENS_8epilogue10collective18CollectiveEpilogueINS1I_23Sm100TmaWarpSpecializedILi4ELi2ELi32ELb0ELb0EEEJSH_NS5_IJNSW_ISF_SC_EES1N_EEESI_SJ_SI_SJ_NS1I_6fusion15FusionCallbacksIS1M_NS1P_17LinearCombinationISI_fSI_fLNS_15FloatRoundStyleE2EEESH_S1O_JEEENS4_5SM1004TMEM4LOAD26SM100_TMEM_LOAD_16dp32b32xES14_S1E_NS4_39AutoVectorizingCopyWithAssumedAlignmentILi128EEENS4_14SM90_TMA_STOREES1E_S20_S20_EEEvvEEEEvNT_6ParamsE --------------------------
	.section	.nv.info._ZN7cutlass13device_kernelINS_4gemm6kernel13GemmUniversalIN4cute5tupleIJiiiiEEENS1_10collective13CollectiveMmaINS1_35MainloopSm100TmaUmmaWarpSpecializedILi10ELi2ELi4ENS5_IJNS4_1CILi2EEENSA_ILi1EEESC_EEEEENS5_IJNSA_ILi64EEENSA_ILi256EEESF_EEENS_12float_e4m3_tENS5_IJlSC_lEEESI_SJ_NS4_8TiledMMAINS4_8MMA_AtomIJNS4_10MMA_TraitsINS4_19SM100_MMA_F8F6F4_SSEJSI_SI_fSF_SG_NS4_17integral_constantINS4_4UMMA5MajorELSQ_0EEESR_NSO_INSP_7ScaleInELSS_0EEEST_EEEEEENS4_6LayoutINS5_IJSC_SC_SC_EEENS5_IJNSA_ILi0EEESY_SY_EEEEENS5_IJNS4_10UnderscoreES11_S11_EEEEENS4_13SM90_TMA_LOADENS4_14ComposedLayoutINS4_7SwizzleILi2ELi4ELi3EEENS4_18smem_ptr_flag_bitsILi8EEENSW_INS5_IJNSA_ILi8EEESF_EEENS5_IJSF_SC_EEEEEEEvNS4_8identityENS4_23SM90_TMA_LOAD_MULTICASTES1E_vS1F_EENS_8epilogue10collective18CollectiveEpilogueINS1I_23Sm100TmaWarpSpecializedILi4ELi2ELi32ELb0ELb0EEEJSH_NS5_IJNSW_ISF_SC_EES1N_EEESI_SJ_SI_SJ_NS1I_6fusion15FusionCallbacksIS1M_NS1P_17LinearCombinationISI_fSI_fLNS_15FloatRoundStyleE2EEESH_S1O_JEEENS4_5SM1004TMEM4LOAD26SM100_TMEM_LOAD_16dp32b32xES14_S1E_NS4_39AutoVectorizingCopyWithAssumedAlignmentILi128EEENS4_14SM90_TMA_STOREES1E_S20_S20_EEEvvEEEEvNT_6ParamsE,"",@"SHT_CUDA_INFO"
	.sectionflags	@""
	.align	4


	//----- nvinfo : EIATTR_CUDA_API_VERSION
	.align		4
        /*0000*/ 	.byte	0x04, 0x37
        /*0002*/ 	.short	(.L_32 - .L_31)
.L_31:
        /*0004*/ 	.word	0x00000082


	//----- nvinfo : EIATTR_KPARAM_INFO
	.align		4
.L_32:
        /*0008*/ 	.byte	0x04, 0x17
        /*000a*/ 	.short	(.L_34 - .L_33)
.L_33:
        /*000c*/ 	.word	0x00000000
        /*0010*/ 	.short	0x0000
        /*0012*/ 	.short	0x0000
        /*0014*/ 	.byte	0x00, 0xf0, 0x01, 0x20


	//----- nvinfo : EIATTR_AT_ENTRY_FRAGMENTS
	.align		4
.L_34:
        /*0018*/ 	.byte	0x04, 0x4f
        /*001a*/ 	.short	(.L_36 - .L_35)


	//   ....[0]....
.L_35:
        /*001c*/ 	.word	0x00000006


	//----- nvinfo : EIATTR_RESERVED_SMEM_USED
	.align		4
.L_36:
        /*0020*/ 	.byte	0x01, 0x41
	.zero		2


	//----- nvinfo : EIATTR_SPARSE_MMA_MASK
	.align		4
        /*0024*/ 	.byte	0x03, 0x50
        /*0026*/ 	.short	0x0000


	//----- nvinfo : EIATTR_TCGEN05_1CTA_USED
	.align		4
        /*0028*/ 	.byte	0x01, 0x51
	.zero		2


	//----- nvinfo : EIATTR_MAXREG_COUNT
	.align		4
        /*002c*/ 	.byte	0x03, 0x1b
        /*002e*/ 	.short	0x00ff


	//----- nvinfo : EIATTR_NUM_BARRIERS
	.align		4
        /*0030*/ 	.byte	0x02, 0x4c
        /*0032*/ 	.byte	0x07
	.zero		1


	//----- nvinfo : EIATTR_EXTERNS
	.align		4
        /*0034*/ 	.byte	0x04, 0x0f
        /*0036*/ 	.short	(.L_38 - .L_37)


	//   ....[0]....
	.align		4
.L_37:
        /*0038*/ 	.word	index@(__assertfail)


	//----- nvinfo : EIATTR_MERCURY_ISA_VERSION
	.align		4
.L_38:
        /*003c*/ 	.byte	0x03, 0x5f
        /*003e*/ 	.short	0x0101


	//----- nvinfo : EIATTR_INT_WARP_WIDE_INSTR_OFFSETS
	.align		4
        /*0040*/ 	.byte	0x04, 0x31
        /*0042*/ 	.short	(.L_40 - .L_39)


	//   ....[0]....
.L_39:
        /*0044*/ 	.word	0x00004030


	//   ....[1]....
        /*0048*/ 	.word	0x00004050


	//   ....[2]....
        /*004c*/ 	.word	0x00004080


	//   ....[3]....
        /*0050*/ 	.word	0x00004c90


	//   ....[4]....
        /*0054*/ 	.word	0x00004cf0


	//   ....[5]....
        /*0058*/ 	.word	0x00004dd0


	//   ....[6]....
        /*005c*/ 	.word	0x00004e50


	//   ....[7]....
        /*0060*/ 	.word	0x00004f40


	//   ....[8]....
        /*0064*/ 	.word	0x00004fd0


	//   ....[9]....
        /*0068*/ 	.word	0x000050c0


	//   ....[10]....
        /*006c*/ 	.word	0x00005170


	//----- nvinfo : EIATTR_COOP_GROUP_MASK_REGIDS
	.align		4
.L_40:
        /*0070*/ 	.byte	0x04, 0x29
        /*0072*/ 	.short	(.L_42 - .L_41)


	//   ....[0]....
.L_41:
        /*0074*/ 	.word	0xffffffff


	//   ....[1]....
        /*0078*/ 	.word	0xffffffff


	//   ....[2]....
        /*007c*/ 	.word	0xffffffff


	//   ....[3]....
        /*0080*/ 	.word	0xffffffff


	//   ....[4]....
        /*0084*/ 	.word	0xffffffff


	//   ....[5]....
        /*0088*/ 	.word	0xffffffff


	//   ....[6]....
        /*008c*/ 	.word	0xffffffff


	//   ....[7]....
        /*0090*/ 	.word	0xffffffff


	//   ....[8]....
        /*0094*/ 	.word	0xffffffff


	//   ....[9]....
        /*0098*/ 	.word	0xffffffff


	//   ....[10]....
        /*009c*/ 	.word	0xffffffff


	//   ....[11]....
        /*00a0*/ 	.word	0xffffffff


	//   ....[12]....
        /*00a4*/ 	.word	0xffffffff


	//   ....[13]....
        /*00a8*/ 	.word	0xffffffff


	//----- nvinfo : EIATTR_COOP_GROUP_INSTR_OFFSETS
	.align		4
.L_42:
        /*00ac*/ 	.byte	0x04, 0x28
        /*00ae*/ 	.short	(.L_44 - .L_43)


	//   ....[0]....
.L_43:
        /*00b0*/ 	.word	0x00000080


	//   ....[1]....
        /*00b4*/ 	.word	0x000004f0


	//   ....[2]....
        /*00b8*/ 	.word	0x00000770


	//   ....[3]....
        /*00bc*/ 	.word	0x00000910


	//   ....[4]....
        /*00c0*/ 	.word	0x00000a10


	//   ....[5]....
        /*00c4*/ 	.word	0x00000b80


	//   ....[6]....
        /*00c8*/ 	.word	0x00000d20


	//   ....[7]....
        /*00cc*/ 	.word	0x00000ee0


	//   ....[8]....
        /*00d0*/ 	.word	0x000020c0


	//   ....[9]....
        /*00d4*/ 	.word	0x00003300


	//   ....[10]....
        /*00d8*/ 	.word	0x00003510


	//   ....[11]....
        /*00dc*/ 	.word	0x00003540


	//   ....[12]....
        /*00e0*/ 	.word	0x00003f10


	//   ....[13]....
        /*00e4*/ 	.word	0x00004140


	//----- nvinfo : EIATTR_VRC_CTA_INIT_COUNT
	.align		4
.L_44:
        /*00e8*/ 	.byte	0x02, 0x4a
        /*00ea*/ 	.byte	0x80
	.zero		1


	//----- nvinfo : EIATTR_SYSCALL_OFFSETS
	.align		4
        /*00ec*/ 	.byte	0x04, 0x46
        /*00ee*/ 	.short	(.L_46 - .L_45)


	//   ....[0]....
.L_45:
        /*00f0*/ 	.word	0x00005e00


	//   ....[1]....
        /*00f4*/ 	.word	0x00005f40


	//   ....[2]....
        /*00f8*/ 	.word	0x00006770


	//   ....[3]....
        /*00fc*/ 	.word	0x00007500


	//   ....[4]....
        /*0100*/ 	.word	0x00008250


	//   ....[5]....
        /*0104*/ 	.word	0x00008fd0


	//----- nvinfo : EIATTR_MBARRIER_INSTR_OFFSETS
	.align		4
.L_46:
        /*0108*/ 	.byte	0x04, 0x39
        /*010a*/ 	.short	(.L_48 - .L_47)


	//   ....[0]....
.L_47:
        /*010c*/ 	.word	0x00000610
        /*0110*/ 	.word	0x000000ff
        /*0114*/ 	.word	0x00000000
        /*0118*/ 	.short	0x0100
        /*011a*/ 	.byte	0x04
	.zero		1


	//   ....[1]....
        /*011c*/ 	.word	0x00000620
        /*0120*/ 	.word	0x000000ff
        /*0124*/ 	.word	0x00000050
        /*0128*/ 	.short	0x0100
        /*012a*/ 	.byte	0x04
	.zero		1


	//   ....[2]....
        /*012c*/ 	.word	0x00000630
        /*0130*/ 	.word	0x000000ff
        /*0134*/ 	.word	0x00000008
        /*0138*/ 	.short	0x0100
        /*013a*/ 	.byte	0x04
	.zero		1


	//   ....[3]....
        /*013c*/ 	.word	0x00000640
        /*0140*/ 	.word	0x000000ff
        /*0144*/ 	.word	0x00000058
        /*0148*/ 	.short	0x0100
        /*014a*/ 	.byte	0x04
	.zero		1


	//   ....[4]....
        /*014c*/ 	.word	0x00000650
        /*0150*/ 	.word	0x000000ff
        /*0154*/ 	.word	0x00000010
        /*0158*/ 	.short	0x0100
        /*015a*/ 	.byte	0x04
	.zero		1


	//   ....[5]....
        /*015c*/ 	.word	0x00000660
        /*0160*/ 	.word	0x000000ff
        /*0164*/ 	.word	0x00000060
        /*0168*/ 	.short	0x0100
        /*016a*/ 	.byte	0x04
	.zero		1


	//   ....[6]....
        /*016c*/ 	.word	0x00000670
        /*0170*/ 	.word	0x000000ff
        /*0174*/ 	.word	0x00000018
        /*0178*/ 	.short	0x0100
        /*017a*/ 	.byte	0x04
	.zero		1


	//   ....[7]....
        /*017c*/ 	.word	0x00000680
        /*0180*/ 	.word	0x000000ff
        /*0184*/ 	.word	0x00000068
        /*0188*/ 	.short	0x0100
        /*018a*/ 	.byte	0x04
	.zero		1


	//   ....[8]....
        /*018c*/ 	.word	0x00000690
        /*0190*/ 	.word	0x000000ff
        /*0194*/ 	.word	0x00000020
        /*0198*/ 	.short	0x0100
        /*019a*/ 	.byte	0x04
	.zero		1


	//   ....[9]....
        /*019c*/ 	.word	0x000006a0
        /*01a0*/ 	.word	0x000000ff
        /*01a4*/ 	.word	0x00000070
        /*01a8*/ 	.short	0x0100
        /*01aa*/ 	.byte	0x04
	.zero		1


	//   ....[10]....
        /*01ac*/ 	.word	0x000006b0
        /*01b0*/ 	.word	0x000000ff
        /*01b4*/ 	.word	0x00000028
        /*01b8*/ 	.short	0x0100
        /*01ba*/ 	.byte	0x04
	.zero		1


	//   ....[11]....
        /*01bc*/ 	.word	0x000006c0
        /*01c0*/ 	.word	0x000000ff
        /*01c4*/ 	.word	0x00000078
        /*01c8*/ 	.short	0x0100
        /*01ca*/ 	.byte	0x04
	.zero		1


	//   ....[12]....
        /*01cc*/ 	.word	0x000006d0
        /*01d0*/ 	.word	0x000000ff
        /*01d4*/ 	.word	0x00000030
        /*01d8*/ 	.short	0x0100
        /*01da*/ 	.byte	0x04
	.zero		1


	//   ....[13]....
        /*01dc*/ 	.word	0x000006e0
        /*01e0*/ 	.word	0x000000ff
        /*01e4*/ 	.word	0x00000080
        /*01e8*/ 	.short	0x0100
        /*01ea*/ 	.byte	0x04
	.zero		1


	//   ....[14]....
        /*01ec*/ 	.word	0x000006f0
        /*01f0*/ 	.word	0x000000ff
        /*01f4*/ 	.word	0x00000038
        /*01f8*/ 	.short	0x0100
        /*01fa*/ 	.byte	0x04
	.zero		1


	//   ....[15]....
        /*01fc*/ 	.word	0x00000700
        /*0200*/ 	.word	0x000000ff
        /*0204*/ 	.word	0x00000088
        /*0208*/ 	.short	0x0100
        /*020a*/ 	.byte	0x04
	.zero		1


	//   ....[16]....
        /*020c*/ 	.word	0x00000710
        /*0210*/ 	.word	0x000000ff
        /*0214*/ 	.word	0x00000040
        /*0218*/ 	.short	0x0100
        /*021a*/ 	.byte	0x04
	.zero		1


	//   ....[17]....
        /*021c*/ 	.word	0x00000720
        /*0220*/ 	.word	0x000000ff
        /*0224*/ 	.word	0x00000090
        /*0228*/ 	.short	0x0100
        /*022a*/ 	.byte	0x04
	.zero		1


	//   ....[18]....
        /*022c*/ 	.word	0x00000730
        /*0230*/ 	.word	0x000000ff
        /*0234*/ 	.word	0x00000048
        /*0238*/ 	.short	0x0100
        /*023a*/ 	.byte	0x04
	.zero		1


	//   ....[19]....
        /*023c*/ 	.word	0x00000740
        /*0240*/ 	.word	0x000000ff
        /*0244*/ 	.word	0x00000098
        /*0248*/ 	.short	0x0100
        /*024a*/ 	.byte	0x04
	.zero		1


	//   ....[20]....
        /*024c*/ 	.word	0x00000880
        /*0250*/ 	.word	0x000000ff
        /*0254*/ 	.word	0x000000a0
        /*0258*/ 	.short	0x0100
        /*025a*/ 	.byte	0x04
	.zero		1


	//   ....[21]....
        /*025c*/ 	.word	0x00000890
        /*0260*/ 	.word	0x000000ff
        /*0264*/ 	.word	0x000000c0
        /*0268*/ 	.short	0x0100
        /*026a*/ 	.byte	0x04
	.zero		1


	//   ....[22]....
        /*026c*/ 	.word	0x000008a0
        /*0270*/ 	.word	0x000000ff
        /*0274*/ 	.word	0x000000a8
        /*0278*/ 	.short	0x0100
        /*027a*/ 	.byte	0x04
	.zero		1


	//   ....[23]....
        /*027c*/ 	.word	0x000008b0
        /*0280*/ 	.word	0x000000ff
        /*0284*/ 	.word	0x000000c8
        /*0288*/ 	.short	0x0100
        /*028a*/ 	.byte	0x04
	.zero		1


	//   ....[24]....
        /*028c*/ 	.word	0x000008c0
        /*0290*/ 	.word	0x000000ff
        /*0294*/ 	.word	0x000000b0
        /*0298*/ 	.short	0x0100
        /*029a*/ 	.byte	0x04
	.zero		1


	//   ....[25]....
        /*029c*/ 	.word	0x000008d0
        /*02a0*/ 	.word	0x000000ff
        /*02a4*/ 	.word	0x000000d0
        /*02a8*/ 	.short	0x0100
        /*02aa*/ 	.byte	0x04
	.zero		1


	//   ....[26]....
        /*02ac*/ 	.word	0x000008e0
        /*02b0*/ 	.word	0x000000ff
        /*02b4*/ 	.word	0x000000b8
        /*02b8*/ 	.short	0x0100
        /*02ba*/ 	.byte	0x04
	.zero		1


	//   ....[27]....
        /*02bc*/ 	.word	0x000008f0
        /*02c0*/ 	.word	0x000000ff
        /*02c4*/ 	.word	0x000000d8
        /*02c8*/ 	.short	0x0100
        /*02ca*/ 	.byte	0x04
	.zero		1


	//   ....[28]....
        /*02cc*/ 	.word	0x000009e0
        /*02d0*/ 	.word	0x000000ff
        /*02d4*/ 	.word	0x000000e0
        /*02d8*/ 	.short	0x0100
        /*02da*/ 	.byte	0x06
	.zero		1


	//   ....[29]....
        /*02dc*/ 	.word	0x000009f0
        /*02e0*/ 	.word	0x000000ff
        /*02e4*/ 	.word	0x000000e8
        /*02e8*/ 	.short	0x0100
        /*02ea*/ 	.byte	0x06
	.zero		1


	//   ....[30]....
        /*02ec*/ 	.word	0x00000b30
        /*02f0*/ 	.word	0x000000ff
        /*02f4*/ 	.word	0x000000f0
        /*02f8*/ 	.short	0x0100
        /*02fa*/ 	.byte	0x06
	.zero		1


	//   ....[31]....
        /*02fc*/ 	.word	0x00000b40
        /*0300*/ 	.word	0x000000ff
        /*0304*/ 	.word	0x00000100
        /*0308*/ 	.short	0x0100
        /*030a*/ 	.byte	0x06
	.zero		1


	//   ....[32]....
        /*030c*/ 	.word	0x00000b50
        /*0310*/ 	.word	0x000000ff
        /*0314*/ 	.word	0x000000f8
        /*0318*/ 	.short	0x0100
        /*031a*/ 	.byte	0x06
	.zero		1


	//   ....[33]....
        /*031c*/ 	.word	0x00000b60
        /*0320*/ 	.word	0x000000ff
        /*0324*/ 	.word	0x00000108
        /*0328*/ 	.short	0x0100
        /*032a*/ 	.byte	0x06
	.zero		1


	//   ....[34]....
        /*032c*/ 	.word	0x00000c90
        /*0330*/ 	.word	0x000000ff
        /*0334*/ 	.word	0x00000110
        /*0338*/ 	.short	0x0100
        /*033a*/ 	.byte	0x04
	.zero		1


	//   ....[35]....
        /*033c*/ 	.word	0x00000ca0
        /*0340*/ 	.word	0x000000ff
        /*0344*/ 	.word	0x00000130
        /*0348*/ 	.short	0x0100
        /*034a*/ 	.byte	0x04
	.zero		1


	//   ....[36]....
        /*034c*/ 	.word	0x00000cb0
        /*0350*/ 	.word	0x000000ff
        /*0354*/ 	.word	0x00000118
        /*0358*/ 	.short	0x0100
        /*035a*/ 	.byte	0x04
	.zero		1


	//   ....[37]....
        /*035c*/ 	.word	0x00000cc0
        /*0360*/ 	.word	0x000000ff
        /*0364*/ 	.word	0x00000138
        /*0368*/ 	.short	0x0100
        /*036a*/ 	.byte	0x04
	.zero		1


	//   ....[38]....
        /*036c*/ 	.word	0x00000cd0
        /*0370*/ 	.word	0x000000ff
        /*0374*/ 	.word	0x00000120
        /*0378*/ 	.short	0x0100
        /*037a*/ 	.byte	0x04
	.zero		1


	//   ....[39]....
        /*037c*/ 	.word	0x00000ce0
        /*0380*/ 	.word	0x000000ff
        /*0384*/ 	.word	0x00000140
        /*0388*/ 	.short	0x0100
        /*038a*/ 	.byte	0x04
	.zero		1


	//   ....[40]....
        /*038c*/ 	.word	0x00000cf0
        /*0390*/ 	.word	0x000000ff
        /*0394*/ 	.word	0x00000128
        /*0398*/ 	.short	0x0100
        /*039a*/ 	.byte	0x04
	.zero		1


	//   ....[41]....
        /*039c*/ 	.word	0x00000d00
        /*03a0*/ 	.word	0x000000ff
        /*03a4*/ 	.word	0x00000148
        /*03a8*/ 	.short	0x0100
        /*03aa*/ 	.byte	0x04
	.zero		1


	//   ....[42]....
        /*03ac*/ 	.word	0x00000df0
        /*03b0*/ 	.word	0x000000ff
        /*03b4*/ 	.word	0x00000150
        /*03b8*/ 	.short	0x0100
        /*03ba*/ 	.byte	0x04
	.zero		1


	//   ....[43]....
        /*03bc*/ 	.word	0x00000e00
        /*03c0*/ 	.word	0x000000ff
        /*03c4*/ 	.word	0x00000160
        /*03c8*/ 	.short	0x0100
        /*03ca*/ 	.byte	0x04
	.zero		1


	//   ....[44]....
        /*03cc*/ 	.word	0x00000e10
        /*03d0*/ 	.word	0x000000ff
        /*03d4*/ 	.word	0x00000158
        /*03d8*/ 	.short	0x0100
        /*03da*/ 	.byte	0x04
	.zero		1


	//   ....[45]....
        /*03dc*/ 	.word	0x00000e20
        /*03e0*/ 	.word	0x000000ff
        /*03e4*/ 	.word	0x00000168
        /*03e8*/ 	.short	0x0100
        /*03ea*/ 	.byte	0x04
	.zero		1


	//   ....[46]....
        /*03ec*/ 	.word	0x00001970
        /*03f0*/ 	.word	0x00000000
        /*03f4*/ 	.word	0x00000160
        /*03f8*/ 	.short	0x010a
        /*03fa*/ 	.byte	0xff
	.zero		1


	//   ....[47]....
        /*03fc*/ 	.word	0x00001990
        /*0400*/ 	.word	0x00000000
        /*0404*/ 	.word	0x00000150
        /*0408*/ 	.short	0x0101
        /*040a*/ 	.byte	0xff
	.zero		1


	//   ....[48]....
        /*040c*/ 	.word	0x00001a50
        /*0410*/ 	.word	0x000000ff
        /*0414*/ 	.word	0x00000050
        /*0418*/ 	.short	0x010a
        /*041a*/ 	.byte	0x04
	.zero		1


	//   ....[49]....
        /*041c*/ 	.word	0x00001ad0
        /*0420*/ 	.word	0x000000ff
        /*0424*/ 	.word	0x00000050
        /*0428*/ 	.short	0x010a
        /*042a*/ 	.byte	0x21
	.zero		1


	//   ....[50]....
        /*042c*/ 	.word	0x00001c60
        /*0430*/ 	.word	0x000000ff
        /*0434*/ 	.word	0x00000050
        /*0438*/ 	.short	0x010a
        /*043a*/ 	.byte	0x08
	.zero		1


	//   ....[51]....
        /*043c*/ 	.word	0x00001d80
        /*0440*/ 	.word	0x000000ff
        /*0444*/ 	.word	0x000000e8
        /*0448*/ 	.short	0x0101
        /*044a*/ 	.byte	0x07
	.zero		1


	//   ....[52]....
        /*044c*/ 	.word	0x00001da0
        /*0450*/ 	.word	0x000000ff
        /*0454*/ 	.word	0x00000050
        /*0458*/ 	.short	0x010a
        /*045a*/ 	.byte	0x04
	.zero		1


	//   ....[53]....
        /*045c*/ 	.word	0x00001e20
        /*0460*/ 	.word	0x000000ff
        /*0464*/ 	.word	0x00000050
        /*0468*/ 	.short	0x010a
        /*046a*/ 	.byte	0x09
	.zero		1


	//   ....[54]....
        /*046c*/ 	.word	0x00001fc0
        /*0470*/ 	.word	0x000000ff
        /*0474*/ 	.word	0x00000050
        /*0478*/ 	.short	0x010a
        /*047a*/ 	.byte	0x06
	.zero		1


	//   ....[55]....
        /*047c*/ 	.word	0x000020f0
        /*0480*/ 	.word	0x00000003
        /*0484*/ 	.word	0x000000f0
        /*0488*/ 	.short	0x010a
        /*048a*/ 	.byte	0xff
	.zero		1


	//   ....[56]....
        /*048c*/ 	.word	0x00002240
        /*0490*/ 	.word	0x00000000
        /*0494*/ 	.word	0x00000000
        /*0498*/ 	.short	0x0101
        /*049a*/ 	.byte	0xff
	.zero		1


	//   ....[57]....
        /*049c*/ 	.word	0x000027f0
        /*04a0*/ 	.word	0x000000ff
        /*04a4*/ 	.word	0x00000000
        /*04a8*/ 	.short	0x010a
        /*04aa*/ 	.byte	0x04
	.zero		1


	//   ....[58]....
        /*04ac*/ 	.word	0x00002880
        /*04b0*/ 	.word	0x000000ff
        /*04b4*/ 	.word	0x00000000
        /*04b8*/ 	.short	0x010a
        /*04ba*/ 	.byte	0x05
	.zero		1


	//   ....[59]....
        /*04bc*/ 	.word	0x00002910
        /*04c0*/ 	.word	0x000000ff
        /*04c4*/ 	.word	0x00000000
        /*04c8*/ 	.short	0x010a
        /*04ca*/ 	.byte	0x05
	.zero		1


	//   ....[60]....
        /*04cc*/ 	.word	0x000029a0
        /*04d0*/ 	.word	0x000000ff
        /*04d4*/ 	.word	0x00000000
        /*04d8*/ 	.short	0x010a
        /*04da*/ 	.byte	0x05
	.zero		1


	//   ....[61]....
        /*04dc*/ 	.word	0x00002a30
        /*04e0*/ 	.word	0x000000ff
        /*04e4*/ 	.word	0x00000000
        /*04e8*/ 	.short	0x010a
        /*04ea*/ 	.byte	0x05
	.zero		1


	//   ....[62]....
        /*04ec*/ 	.word	0x00002ac0
        /*04f0*/ 	.word	0x000000ff
        /*04f4*/ 	.word	0x00000000
        /*04f8*/ 	.short	0x010a
        /*04fa*/ 	.byte	0x05
	.zero		1


	//   ....[63]....
        /*04fc*/ 	.word	0x00002b50
        /*0500*/ 	.word	0x000000ff
        /*0504*/ 	.word	0x00000000
        /*0508*/ 	.short	0x010a
        /*050a*/ 	.byte	0x05
	.zero		1


	//   ....[64]....
        /*050c*/ 	.word	0x00002be0
        /*0510*/ 	.word	0x000000ff
        /*0514*/ 	.word	0x00000000
        /*0518*/ 	.short	0x010a
        /*051a*/ 	.byte	0x05
	.zero		1


	//   ....[65]....
        /*051c*/ 	.word	0x00002c70
        /*0520*/ 	.word	0x000000ff
        /*0524*/ 	.word	0x00000000
        /*0528*/ 	.short	0x010a
        /*052a*/ 	.byte	0x05
	.zero		1


	//   ....[66]....
        /*052c*/ 	.word	0x00002d10
        /*0530*/ 	.word	0x00000000
        /*0534*/ 	.word	0x00000000
        /*0538*/ 	.short	0x010a
        /*053a*/ 	.byte	0xff
	.zero		1


	//   ....[67]....
        /*053c*/ 	.word	0x00002e50
        /*0540*/ 	.word	0x00000002
        /*0544*/ 	.word	0x00000150
        /*0548*/ 	.short	0x010a
        /*054a*/ 	.byte	0xff
	.zero		1


	//   ....[68]....
        /*054c*/ 	.word	0x00002eb0
        /*0550*/ 	.word	0x00000004
        /*0554*/ 	.word	0x00000000
        /*0558*/ 	.short	0x0101
        /*055a*/ 	.byte	0xff
	.zero		1


	//   ....[69]....
        /*055c*/ 	.word	0x00002ed0
        /*0560*/ 	.word	0x000000ff
        /*0564*/ 	.word	0x00000100
        /*0568*/ 	.short	0x010a
        /*056a*/ 	.byte	0x04
	.zero		1


	//   ....[70]....
        /*056c*/ 	.word	0x00002ff0
        /*0570*/ 	.word	0x00000002
        /*0574*/ 	.word	0x000000f0
        /*0578*/ 	.short	0x010a
        /*057a*/ 	.byte	0xff
	.zero		1


	//   ....[71]....
        /*057c*/ 	.word	0x00003100
        /*0580*/ 	.word	0x00000002
        /*0584*/ 	.word	0x00000000
        /*0588*/ 	.short	0x0101
        /*058a*/ 	.byte	0xff
	.zero		1


	//   ....[72]....
        /*058c*/ 	.word	0x00003190
        /*0590*/ 	.word	0x000000ff
        /*0594*/ 	.word	0x00000100
        /*0598*/ 	.short	0x0106
        /*059a*/ 	.byte	0x04
	.zero		1


	//   ....[73]....
        /*059c*/ 	.word	0x000031b0
        /*05a0*/ 	.word	0x000000ff
        /*05a4*/ 	.word	0x00000100
        /*05a8*/ 	.short	0x010a
        /*05aa*/ 	.byte	0x04
	.zero		1


	//   ....[74]....
        /*05ac*/ 	.word	0x00003240
        /*05b0*/ 	.word	0x000000ff
        /*05b4*/ 	.word	0x00000100
        /*05b8*/ 	.short	0x0106
        /*05ba*/ 	.byte	0x07
	.zero		1


	//   ....[75]....
        /*05bc*/ 	.word	0x00003280
        /*05c0*/ 	.word	0x00000000
        /*05c4*/ 	.word	0x00000100
        /*05c8*/ 	.short	0x010a
        /*05ca*/ 	.byte	0xff
	.zero		1


	//   ....[76]....
        /*05cc*/ 	.word	0x000037a0
        /*05d0*/ 	.word	0x00000000
        /*05d4*/ 	.word	0x000000f0
        /*05d8*/ 	.short	0x010a
        /*05da*/ 	.byte	0xff
	.zero		1


	//   ....[77]....
        /*05dc*/ 	.word	0x000038a0
        /*05e0*/ 	.word	0x00000003
        /*05e4*/ 	.word	0x00000000
        /*05e8*/ 	.short	0x0101
        /*05ea*/ 	.byte	0xff
	.zero		1


	//   ....[78]....
        /*05ec*/ 	.word	0x000038b0
        /*05f0*/ 	.word	0x000000ff
        /*05f4*/ 	.word	0x00000000
        /*05f8*/ 	.short	0x010a
        /*05fa*/ 	.byte	0x04
	.zero		1


	//   ....[79]....
        /*05fc*/ 	.word	0x00003930
        /*0600*/ 	.word	0x000000ff
        /*0604*/ 	.word	0x00000130
        /*0608*/ 	.short	0x010a
        /*060a*/ 	.byte	0x17
	.zero		1


	//   ....[80]....
        /*060c*/ 	.word	0x00003a10
        /*0610*/ 	.word	0x000000ff
        /*0614*/ 	.word	0x00000000
        /*0618*/ 	.short	0x010a
        /*061a*/ 	.byte	0x05
	.zero		1


	//   ....[81]....
        /*061c*/ 	.word	0x00003b50
        /*0620*/ 	.word	0x000000ff
        /*0624*/ 	.word	0x00000000
        /*0628*/ 	.short	0x010a
        /*062a*/ 	.byte	0x04
	.zero		1


	//   ....[82]....
        /*062c*/ 	.word	0x00003d40
        /*0630*/ 	.word	0x000000ff
        /*0634*/ 	.word	0x00000000
        /*0638*/ 	.short	0x010a
        /*063a*/ 	.byte	0x04
	.zero		1


	//   ....[83]....
        /*063c*/ 	.word	0x00003dd0
        /*0640*/ 	.word	0x000000ff
        /*0644*/ 	.word	0x00000000
        /*0648*/ 	.short	0x010a
        /*064a*/ 	.byte	0x05
	.zero		1


	//   ....[84]....
        /*064c*/ 	.word	0x00003e60
        /*0650*/ 	.word	0x000000ff
        /*0654*/ 	.word	0x00000000
        /*0658*/ 	.short	0x010a
        /*065a*/ 	.byte	0x05
	.zero		1


	//   ....[85]....
        /*065c*/ 	.word	0x00003ef0
        /*0660*/ 	.word	0x000000ff
        /*0664*/ 	.word	0x00000000
        /*0668*/ 	.short	0x010a
        /*066a*/ 	.byte	0x04
	.zero		1


	//   ....[86]....
        /*066c*/ 	.word	0x00004450
        /*0670*/ 	.word	0x00000008
        /*0674*/ 	.word	0x000000f0
        /*0678*/ 	.short	0x010a
        /*067a*/ 	.byte	0xff
	.zero		1


	//   ....[87]....
        /*067c*/ 	.word	0x000045c0
        /*0680*/ 	.word	0x00000000
        /*0684*/ 	.word	0x00000000
        /*0688*/ 	.short	0x0101
        /*068a*/ 	.byte	0xff
	.zero		1


	//   ....[88]....
        /*068c*/ 	.word	0x00004aa0
        /*0690*/ 	.word	0x000000ff
        /*0694*/ 	.word	0x000000e8
        /*0698*/ 	.short	0x010a
        /*069a*/ 	.byte	0x15
	.zero		1


	//   ....[89]....
        /*069c*/ 	.word	0x00004c30
        /*06a0*/ 	.word	0x000000ff
        /*06a4*/ 	.word	0x000000c0
        /*06a8*/ 	.short	0x010a
        /*06aa*/ 	.byte	0x15
	.zero		1


	//   ....[90]....
        /*06ac*/ 	.word	0x00004d80
        /*06b0*/ 	.word	0x000000ff
        /*06b4*/ 	.word	0x000000a0
        /*06b8*/ 	.short	0x010b
        /*06ba*/ 	.byte	0x15
	.zero		1


	//   ....[91]....
        /*06bc*/ 	.word	0x00004d90
        /*06c0*/ 	.word	0x000000ff
        /*06c4*/ 	.word	0x00000000
        /*06c8*/ 	.short	0x0101
        /*06ca*/ 	.byte	0x32
	.zero		1


	//   ....[92]....
        /*06cc*/ 	.word	0x00004da0
        /*06d0*/ 	.word	0x000000ff
        /*06d4*/ 	.word	0x000000c8
        /*06d8*/ 	.short	0x010a
        /*06da*/ 	.byte	0x15
	.zero		1


	//   ....[93]....
        /*06dc*/ 	.word	0x00004ef0
        /*06e0*/ 	.word	0x000000ff
        /*06e4*/ 	.word	0x000000a8
        /*06e8*/ 	.short	0x010b
        /*06ea*/ 	.byte	0x15
	.zero		1


	//   ....[94]....
        /*06ec*/ 	.word	0x00004f00
        /*06f0*/ 	.word	0x000000ff
        /*06f4*/ 	.word	0x00000000
        /*06f8*/ 	.short	0x0101
        /*06fa*/ 	.byte	0x31
	.zero		1


	//   ....[95]....
        /*06fc*/ 	.word	0x00004f10
        /*0700*/ 	.word	0x000000ff
        /*0704*/ 	.word	0x000000d0
        /*0708*/ 	.short	0x010a
        /*070a*/ 	.byte	0x15
	.zero		1


	//   ....[96]....
        /*070c*/ 	.word	0x00005070
        /*0710*/ 	.word	0x000000ff
        /*0714*/ 	.word	0x000000b0
        /*0718*/ 	.short	0x010b
        /*071a*/ 	.byte	0x15
	.zero		1


	//   ....[97]....
        /*071c*/ 	.word	0x00005080
        /*0720*/ 	.word	0x000000ff
        /*0724*/ 	.word	0x00000000
        /*0728*/ 	.short	0x0101
        /*072a*/ 	.byte	0x30
	.zero		1


	//   ....[98]....
        /*072c*/ 	.word	0x00005090
        /*0730*/ 	.word	0x000000ff
        /*0734*/ 	.word	0x000000d8
        /*0738*/ 	.short	0x010a
        /*073a*/ 	.byte	0x15
	.zero		1


	//   ....[99]....
        /*073c*/ 	.word	0x00005280
        /*0740*/ 	.word	0x000000ff
        /*0744*/ 	.word	0x000000b8
        /*0748*/ 	.short	0x010b
        /*074a*/ 	.byte	0x15
	.zero		1


	//   ....[100]....
        /*074c*/ 	.word	0x00005290
        /*0750*/ 	.word	0x000000ff
        /*0754*/ 	.word	0x00000000
        /*0758*/ 	.short	0x0101
        /*075a*/ 	.byte	0x2b
	.zero		1


	//   ....[101]....
        /*075c*/ 	.word	0x000052c0
        /*0760*/ 	.word	0x000000ff
        /*0764*/ 	.word	0x000000c0
        /*0768*/ 	.short	0x010a
        /*076a*/ 	.byte	0x15
	.zero		1


	//   ....[102]....
        /*076c*/ 	.word	0x000052e0
        /*0770*/ 	.word	0x000000ff
        /*0774*/ 	.word	0x000000c8
        /*0778*/ 	.short	0x010a
        /*077a*/ 	.byte	0x15
	.zero		1


	//   ....[103]....
        /*077c*/ 	.word	0x00005300
        /*0780*/ 	.word	0x000000ff
        /*0784*/ 	.word	0x000000d0
        /*0788*/ 	.short	0x010a
        /*078a*/ 	.byte	0x15
	.zero		1


	//   ....[104]....
        /*078c*/ 	.word	0x00005340
        /*0790*/ 	.word	0x00000000
        /*0794*/ 	.word	0x000000d8
        /*0798*/ 	.short	0x010a
        /*079a*/ 	.byte	0xff
	.zero		1


	//   ....[105]....
        /*079c*/ 	.word	0x00005690
        /*07a0*/ 	.word	0x00000003
        /*07a4*/ 	.word	0x000000f0
        /*07a8*/ 	.short	0x010a
        /*07aa*/ 	.byte	0xff
	.zero		1


	//   ....[106]....
        /*07ac*/ 	.word	0x00005810
        /*07b0*/ 	.word	0x00000000
        /*07b4*/ 	.word	0x00000000
        /*07b8*/ 	.short	0x0101
        /*07ba*/ 	.byte	0xff
	.zero		1


	//   ....[107]....
        /*07bc*/ 	.word	0x00006360
        /*07c0*/ 	.word	0x00000002
        /*07c4*/ 	.word	0x000000a0
        /*07c8*/ 	.short	0x010a
        /*07ca*/ 	.byte	0xff
	.zero		1


	//   ....[108]....
        /*07cc*/ 	.word	0x000063d0
        /*07d0*/ 	.word	0x00000047
        /*07d4*/ 	.word	0x00000110
        /*07d8*/ 	.short	0x010a
        /*07da*/ 	.byte	0xff
	.zero		1


	//   ....[109]....
        /*07dc*/ 	.word	0x000064c0
        /*07e0*/ 	.word	0x00000002
        /*07e4*/ 	.word	0x000000a0
        /*07e8*/ 	.short	0x010a
        /*07ea*/ 	.byte	0xff
	.zero		1


	//   ....[110]....
        /*07ec*/ 	.word	0x000065d0
        /*07f0*/ 	.word	0x00000000
        /*07f4*/ 	.word	0x00000000
        /*07f8*/ 	.short	0x0101
        /*07fa*/ 	.byte	0xff
	.zero		1


	//   ....[111]....
        /*07fc*/ 	.word	0x00006650
        /*0800*/ 	.word	0x00000047
        /*0804*/ 	.word	0x00000110
        /*0808*/ 	.short	0x010a
        /*080a*/ 	.byte	0xff
	.zero		1


	//   ....[112]....
        /*080c*/ 	.word	0x000071a0
        /*0810*/ 	.word	0x00000070
        /*0814*/ 	.word	0x000000a0
        /*0818*/ 	.short	0x010a
        /*081a*/ 	.byte	0xff
	.zero		1


	//   ....[113]....
        /*081c*/ 	.word	0x00007270
        /*0820*/ 	.word	0x00000070
        /*0824*/ 	.word	0x000000a0
        /*0828*/ 	.short	0x010a
        /*082a*/ 	.byte	0xff
	.zero		1


	//   ....[114]....
        /*082c*/ 	.word	0x00007380
        /*0830*/ 	.word	0x00000000
        /*0834*/ 	.word	0x00000000
        /*0838*/ 	.short	0x0101
        /*083a*/ 	.byte	0xff
	.zero		1


	//   ....[115]....
        /*083c*/ 	.word	0x00007ef0
        /*0840*/ 	.word	0x00000070
        /*0844*/ 	.word	0x000000a0
        /*0848*/ 	.short	0x010a
        /*084a*/ 	.byte	0xff
	.zero		1


	//   ....[116]....
        /*084c*/ 	.word	0x00007fc0
        /*0850*/ 	.word	0x00000070
        /*0854*/ 	.word	0x000000a0
        /*0858*/ 	.short	0x010a
        /*085a*/ 	.byte	0xff
	.zero		1


	//   ....[117]....
        /*085c*/ 	.word	0x000080d0
        /*0860*/ 	.word	0x00000000
        /*0864*/ 	.word	0x00000000
        /*0868*/ 	.short	0x0101
        /*086a*/ 	.byte	0xff
	.zero		1


	//   ....[118]....
        /*086c*/ 	.word	0x00008c70
        /*0870*/ 	.word	0x00000066
        /*0874*/ 	.word	0x000000a0
        /*0878*/ 	.short	0x010a
        /*087a*/ 	.byte	0xff
	.zero		1


	//   ....[119]....
        /*087c*/ 	.word	0x00008d40
        /*0880*/ 	.word	0x00000066
        /*0884*/ 	.word	0x000000a0
        /*0888*/ 	.short	0x010a
        /*088a*/ 	.byte	0xff
	.zero		1


	//   ....[120]....
        /*088c*/ 	.word	0x00008e50
        /*0890*/ 	.word	0x00000000
        /*0894*/ 	.word	0x00000000
        /*0898*/ 	.short	0x0101
        /*089a*/ 	.byte	0xff
	.zero		1


	//   ....[121]....
        /*089c*/ 	.word	0x000092e0
        /*08a0*/ 	.word	0x000000ff
        /*08a4*/ 	.word	0x00000000
        /*08a8*/ 	.short	0x0101
        /*08aa*/ 	.byte	0x04
	.zero		1


	//   ....[122]....
        /*08ac*/ 	.word	0x00009af0
        /*08b0*/ 	.word	0x00000000
        /*08b4*/ 	.word	0x00000160
        /*08b8*/ 	.short	0x010a
        /*08ba*/ 	.byte	0xff
	.zero		1


	//   ....[123]....
        /*08bc*/ 	.word	0x00009b50
        /*08c0*/ 	.word	0x00000000
        /*08c4*/ 	.word	0x00000050
        /*08c8*/ 	.short	0x010a
        /*08ca*/ 	.byte	0xff
	.zero		1


	//   ....[124]....
        /*08cc*/ 	.word	0x00009bb0
        /*08d0*/ 	.word	0x00000000
        /*08d4*/ 	.word	0x00000050
        /*08d8*/ 	.short	0x010a
        /*08da*/ 	.byte	0xff
	.zero		1


	//   ....[125]....
        /*08dc*/ 	.word	0x00009c00
        /*08e0*/ 	.word	0x00000003
        /*08e4*/ 	.word	0x000000f0
        /*08e8*/ 	.short	0x010a
        /*08ea*/ 	.byte	0xff
	.zero		1


	//   ....[126]....
        /*08ec*/ 	.word	0x00009c60
        /*08f0*/ 	.word	0x00000000
        /*08f4*/ 	.word	0x00000000
        /*08f8*/ 	.short	0x010a
        /*08fa*/ 	.byte	0xff
	.zero		1


	//   ....[127]....
        /*08fc*/ 	.word	0x00009cc0
        /*0900*/ 	.word	0x00000000
        /*0904*/ 	.word	0x00000000
        /*0908*/ 	.short	0x010a
        /*090a*/ 	.byte	0xff
	.zero		1


	//   ....[128]....
        /*090c*/ 	.word	0x00009d20
        /*0910*/ 	.word	0x00000000
        /*0914*/ 	.word	0x00000000
        /*0918*/ 	.short	0x010a
        /*091a*/ 	.byte	0xff
	.zero		1


	//   ....[129]....
        /*091c*/ 	.word	0x00009d80
        /*0920*/ 	.word	0x00000000
        /*0924*/ 	.word	0x00000000
        /*0928*/ 	.short	0x010a
        /*092a*/ 	.byte	0xff
	.zero		1


	//   ....[130]....
        /*092c*/ 	.word	0x00009de0
        /*0930*/ 	.word	0x00000000
        /*0934*/ 	.word	0x00000000
        /*0938*/ 	.short	0x010a
        /*093a*/ 	.byte	0xff
	.zero		1


	//   ....[131]....
        /*093c*/ 	.word	0x00009e40
        /*0940*/ 	.word	0x00000000
        /*0944*/ 	.word	0x00000000
        /*0948*/ 	.short	0x010a
        /*094a*/ 	.byte	0xff
	.zero		1


	//   ....[132]....
        /*094c*/ 	.word	0x00009ea0
        /*0950*/ 	.word	0x00000000
        /*0954*/ 	.word	0x00000000
        /*0958*/ 	.short	0x010a
        /*095a*/ 	.byte	0xff
	.zero		1


	//   ....[133]....
        /*095c*/ 	.word	0x00009f00
        /*0960*/ 	.word	0x00000000
        /*0964*/ 	.word	0x00000000
        /*0968*/ 	.short	0x010a
        /*096a*/ 	.byte	0xff
	.zero		1


	//   ....[134]....
        /*096c*/ 	.word	0x00009f60
        /*0970*/ 	.word	0x00000000
        /*0974*/ 	.word	0x00000000
        /*0978*/ 	.short	0x010a
        /*097a*/ 	.byte	0xff
	.zero		1


	//   ....[135]....
        /*097c*/ 	.word	0x00009fb0
        /*0980*/ 	.word	0x00000002
        /*0984*/ 	.word	0x00000150
        /*0988*/ 	.short	0x010a
        /*098a*/ 	.byte	0xff
	.zero		1


	//   ....[136]....
        /*098c*/ 	.word	0x0000a010
        /*0990*/ 	.word	0x00000002
        /*0994*/ 	.word	0x00000100
        /*0998*/ 	.short	0x010a
        /*099a*/ 	.byte	0xff
	.zero		1


	//   ....[137]....
        /*099c*/ 	.word	0x0000a060
        /*09a0*/ 	.word	0x00000002
        /*09a4*/ 	.word	0x000000f0
        /*09a8*/ 	.short	0x010a
        /*09aa*/ 	.byte	0xff
	.zero		1


	//   ....[138]....
        /*09ac*/ 	.word	0x0000a0c0
        /*09b0*/ 	.word	0x00000000
        /*09b4*/ 	.word	0x00000100
        /*09b8*/ 	.short	0x010a
        /*09ba*/ 	.byte	0xff
	.zero		1


	//   ....[139]....
        /*09bc*/ 	.word	0x0000a110
        /*09c0*/ 	.word	0x00000000
        /*09c4*/ 	.word	0x000000f0
        /*09c8*/ 	.short	0x010a
        /*09ca*/ 	.byte	0xff
	.zero		1


	//   ....[140]....
        /*09cc*/ 	.word	0x0000a170
        /*09d0*/ 	.word	0x00000003
        /*09d4*/ 	.word	0x00000130
        /*09d8*/ 	.short	0x010a
        /*09da*/ 	.byte	0xff
	.zero		1


	//   ....[141]....
        /*09dc*/ 	.word	0x0000a1d0
        /*09e0*/ 	.word	0x00000000
        /*09e4*/ 	.word	0x00000000
        /*09e8*/ 	.short	0x010a
        /*09ea*/ 	.byte	0xff
	.zero		1


	//   ....[142]....
        /*09ec*/ 	.word	0x0000a230
        /*09f0*/ 	.word	0x00000000
        /*09f4*/ 	.word	0x00000000
        /*09f8*/ 	.short	0x010a
        /*09fa*/ 	.byte	0xff
	.zero		1


	//   ....[143]....
        /*09fc*/ 	.word	0x0000a290
        /*0a00*/ 	.word	0x00000000
        /*0a04*/ 	.word	0x00000000
        /*0a08*/ 	.short	0x010a
        /*0a0a*/ 	.byte	0xff
	.zero		1


	//   ....[144]....
        /*0a0c*/ 	.word	0x0000a2f0
        /*0a10*/ 	.word	0x00000000
        /*0a14*/ 	.word	0x00000000
        /*0a18*/ 	.short	0x010a
        /*0a1a*/ 	.byte	0xff
	.zero		1


	//   ....[145]....
        /*0a1c*/ 	.word	0x0000a350
        /*0a20*/ 	.word	0x00000000
        /*0a24*/ 	.word	0x00000000
        /*0a28*/ 	.short	0x010a
        /*0a2a*/ 	.byte	0xff
	.zero		1


	//   ....[146]....
        /*0a2c*/ 	.word	0x0000a3a0
        /*0a30*/ 	.word	0x00000008
        /*0a34*/ 	.word	0x000000f0
        /*0a38*/ 	.short	0x010a
        /*0a3a*/ 	.byte	0xff
	.zero		1


	//   ....[147]....
        /*0a3c*/ 	.word	0x0000a400
        /*0a40*/ 	.word	0x00000000
        /*0a44*/ 	.word	0x000000e8
        /*0a48*/ 	.short	0x010a
        /*0a4a*/ 	.byte	0xff
	.zero		1


	//   ....[148]....
        /*0a4c*/ 	.word	0x0000a460
        /*0a50*/ 	.word	0x00000005
        /*0a54*/ 	.word	0x000000c0
        /*0a58*/ 	.short	0x010a
        /*0a5a*/ 	.byte	0xff
	.zero		1


	//   ....[149]....
        /*0a5c*/ 	.word	0x0000a4c0
        /*0a60*/ 	.word	0x00000005
        /*0a64*/ 	.word	0x000000c8
        /*0a68*/ 	.short	0x010a
        /*0a6a*/ 	.byte	0xff
	.zero		1


	//   ....[150]....
        /*0a6c*/ 	.word	0x0000a520
        /*0a70*/ 	.word	0x00000005
        /*0a74*/ 	.word	0x000000d0
        /*0a78*/ 	.short	0x010a
        /*0a7a*/ 	.byte	0xff
	.zero		1


	//   ....[151]....
        /*0a7c*/ 	.word	0x0000a580
        /*0a80*/ 	.word	0x00000005
        /*0a84*/ 	.word	0x000000d8
        /*0a88*/ 	.short	0x010a
        /*0a8a*/ 	.byte	0xff
	.zero		1


	//   ....[152]....
        /*0a8c*/ 	.word	0x0000a5e0
        /*0a90*/ 	.word	0x00000000
        /*0a94*/ 	.word	0x000000c0
        /*0a98*/ 	.short	0x010a
        /*0a9a*/ 	.byte	0xff
	.zero		1


	//   ....[153]....
        /*0a9c*/ 	.word	0x0000a640
        /*0aa0*/ 	.word	0x00000000
        /*0aa4*/ 	.word	0x000000c8
        /*0aa8*/ 	.short	0x010a
        /*0aaa*/ 	.byte	0xff
	.zero		1


	//   ....[154]....
        /*0aac*/ 	.word	0x0000a6a0
        /*0ab0*/ 	.word	0x00000000
        /*0ab4*/ 	.word	0x000000d0
        /*0ab8*/ 	.short	0x010a
        /*0aba*/ 	.byte	0xff
	.zero		1


	//   ....[155]....
        /*0abc*/ 	.word	0x0000a6f0
        /*0ac0*/ 	.word	0x00000003
        /*0ac4*/ 	.word	0x000000f0
        /*0ac8*/ 	.short	0x010a
        /*0aca*/ 	.byte	0xff
	.zero		1


	//   ....[156]....
        /*0acc*/ 	.word	0x0000a740
        /*0ad0*/ 	.word	0x00000002
        /*0ad4*/ 	.word	0x000000a0
        /*0ad8*/ 	.short	0x010a
        /*0ada*/ 	.byte	0xff
	.zero		1


	//   ....[157]....
        /*0adc*/ 	.word	0x0000a790
        /*0ae0*/ 	.word	0x00000047
        /*0ae4*/ 	.word	0x00000110
        /*0ae8*/ 	.short	0x010a
        /*0aea*/ 	.byte	0xff
	.zero		1


	//   ....[158]....
        /*0aec*/ 	.word	0x0000a7e0
        /*0af0*/ 	.word	0x00000070
        /*0af4*/ 	.word	0x000000a0
        /*0af8*/ 	.short	0x010a
        /*0afa*/ 	.byte	0xff
	.zero		1


	//   ....[159]....
        /*0afc*/ 	.word	0x0000a830
        /*0b00*/ 	.word	0x00000070
        /*0b04*/ 	.word	0x000000a0
        /*0b08*/ 	.short	0x010a
        /*0b0a*/ 	.byte	0xff
	.zero		1


	//   ....[160]....
        /*0b0c*/ 	.word	0x0000a880
        /*0b10*/ 	.word	0x00000066
        /*0b14*/ 	.word	0x000000a0
        /*0b18*/ 	.short	0x010a
        /*0b1a*/ 	.byte	0xff
	.zero		1


	//----- nvinfo : EIATTR_NUM_MBARRIERS
	.align		4
.L_48:
        /*0b1c*/ 	.byte	0x03, 0x38
        /*0b1e*/ 	.short	0x002e


	//----- nvinfo : EIATTR_EXIT_INSTR_OFFSETS
	.align		4
        /*0b20*/ 	.byte	0x04, 0x1c
        /*0b22*/ 	.short	(.L_50 - .L_49)


	//   ....[0]....
.L_49:
        /*0b24*/ 	.word	0x00002d40


	//   ....[1]....
        /*0b28*/ 	.word	0x00003250


	//   ....[2]....
        /*0b2c*/ 	.word	0x000032b0


	//   ....[3]....
        /*0b30*/ 	.word	0x00004150


	//   ....[4]....
        /*0b34*/ 	.word	0x00005370


	//   ....[5]....
        /*0b38*/ 	.word	0x000053b0


	//   ....[6]....
        /*0b3c*/ 	.word	0x00009ae0


	//----- nvinfo : EIATTR_MAX_THREADS
	.align		4
.L_50:
        /*0b40*/ 	.byte	0x04, 0x05
        /*0b42*/ 	.short	(.L_52 - .L_51)
.L_51:
        /*0b44*/ 	.word	0x00000100
        /*0b48*/ 	.word	0x00000001
        /*0b4c*/ 	.word	0x00000001


	//----- nvinfo : EIATTR_CRS_STACK_SIZE
	.align		4
.L_52:
        /*0b50*/ 	.byte	0x04, 0x1e
        /*0b52*/ 	.short	(.L_54 - .L_53)
.L_53:
        /*0b54*/ 	.word	0x00000000


	//----- nvinfo : EIATTR_CBANK_PARAM_SIZE
	.align		4
.L_54:
        /*0b58*/ 	.byte	0x03, 0x19
        /*0b5a*/ 	.short	0x0800


	//----- nvinfo : EIATTR_PARAM_CBANK
	.align		4
        /*0b5c*/ 	.byte	0x04, 0x0a
        /*0b5e*/ 	.short	(.L_56 - .L_55)
	.align		4
.L_55:
        /*0b60*/ 	.word	index@(.nv.constant0._ZN7cutlass13device_kernelINS_4gemm6kernel13GemmUniversalIN4cute5tupleIJiiiiEEENS1_10collective13CollectiveMmaINS1_35MainloopSm100TmaUmmaWarpSpecializedILi10ELi2ELi4ENS5_IJNS4_1CILi2EEENSA_ILi1EEESC_EEEEENS5_IJNSA_ILi64EEENSA_ILi256EEESF_EEENS_12float_e4m3_tENS5_IJlSC_lEEESI_SJ_NS4_8TiledMMAINS4_8MMA_AtomIJNS4_10MMA_TraitsINS4_19SM100_MMA_F8F6F4_SSEJSI_SI_fSF_SG_NS4_17integral_constantINS4_4UMMA5MajorELSQ_0EEESR_NSO_INSP_7ScaleInELSS_0EEEST_EEEEEENS4_6LayoutINS5_IJSC_SC_SC_EEENS5_IJNSA_ILi0EEESY_SY_EEEEENS5_IJNS4_10UnderscoreES11_S11_EEEEENS4_13SM90_TMA_LOADENS4_14ComposedLayoutINS4_7SwizzleILi2ELi4ELi3EEENS4_18smem_ptr_flag_bitsILi8EEENSW_INS5_IJNSA_ILi8EEESF_EEENS5_IJSF_SC_EEEEEEEvNS4_8identityENS4_23SM90_TMA_LOAD_MULTICASTES1E_vS1F_EENS_8epilogue10collective18CollectiveEpilogueINS1I_23Sm100TmaWarpSpecializedILi4ELi2ELi32ELb0ELb0EEEJSH_NS5_IJNSW_ISF_SC_EES1N_EEESI_SJ_SI_SJ_NS1I_6fusion15FusionCallbacksIS1M_NS1P_17LinearCombinationISI_fSI_fLNS_15FloatRoundStyleE2EEESH_S1O_JEEENS4_5SM1004TMEM4LOAD26SM100_TMEM_LOAD_16dp32b32xES14_S1E_NS4_39AutoVectorizingCopyWithAssumedAlignmentILi128EEENS4_14SM90_TMA_STOREES1E_S20_S20_EEEvvEEEEvNT_6ParamsE)
        /*0b64*/ 	.short	0x0380
        /*0b66*/ 	.short	0x0800


	//----- nvinfo : EIATTR_SW_WAR
	.align		4
.L_56:
        /*0b68*/ 	.byte	0x04, 0x36
        /*0b6a*/ 	.short	(.L_58 - .L_57)
.L_57:
        /*0b6c*/ 	.word	0x00000008
.L_58:


//--------------------- .nv.callgraph             --------------------------
	.section	.nv.callgraph,"",@"SHT_CUDA_CALLGRAPH"
	.align	4
	.sectionentsize	8
	.align		4
        /*0000*/ 	.word	0x00000000
	.align		4
        /*0004*/ 	.word	0xffffffff
	.align		4
        /*0008*/ 	.word	index@(_ZN7cutlass13device_kernelINS_4gemm6kernel13GemmUniversalIN4cute5tupleIJiiiiEEENS1_10collective13CollectiveMmaINS1_35MainloopSm100TmaUmmaWarpSpecializedILi10ELi2ELi4ENS5_IJNS4_1CILi2EEENSA_ILi1EEESC_EEEEENS5_IJNSA_ILi64EEENSA_ILi256EEESF_EEENS_12float_e4m3_tENS5_IJlSC_lEEESI_SJ_NS4_8TiledMMAINS4_8MMA_AtomIJNS4_10MMA_TraitsINS4_19SM100_MMA_F8F6F4_SSEJSI_SI_fSF_SG_NS4_17integral_constantINS4_4UMMA5MajorELSQ_0EEESR_NSO_INSP_7ScaleInELSS_0EEEST_EEEEEENS4_6LayoutINS5_IJSC_SC_SC_EEENS5_IJNSA_ILi0EEESY_SY_EEEEENS5_IJNS4_10UnderscoreES11_S11_EEEEENS4_13SM90_TMA_LOADENS4_14ComposedLayoutINS4_7SwizzleILi2ELi4ELi3EEENS4_18smem_ptr_flag_bitsILi8EEENSW_INS5_IJNSA_ILi8EEESF_EEENS5_IJSF_SC_EEEEEEEvNS4_8identityENS4_23SM90_TMA_LOAD_MULTICASTES1E_vS1F_EENS_8epilogue10collective18CollectiveEpilogueINS1I_23Sm100TmaWarpSpecializedILi4ELi2ELi32ELb0ELb0EEEJSH_NS5_IJNSW_ISF_SC_EES1N_EEESI_SJ_SI_SJ_NS1I_6fusion15FusionCallbacksIS1M_NS1P_17LinearCombinationISI_fSI_fLNS_15FloatRoundStyleE2EEESH_S1O_JEEENS4_5SM1004TMEM4LOAD26SM100_TMEM_LOAD_16dp32b32xES14_S1E_NS4_39AutoVectorizingCopyWithAssumedAlignmentILi128EEENS4_14SM90_TMA_STOREES1E_S20_S20_EEEvvEEEEvNT_6ParamsE)
	.align		4
        /*000c*/ 	.word	index@(__assertfail)
	.align		4
        /*0010*/ 	.word	0x00000000
	.align		4
        /*0014*/ 	.word	0xfffffffe
	.align		4
        /*0018*/ 	.word	0x00000000
	.align		4
        /*001c*/ 	.word	0xfffffffd
	.align		4
        /*0020*/ 	.word	0x00000000
	.align		4
        /*0024*/ 	.word	0xfffffffc


//--------------------- .nv.constant4             --------------------------
	.section	.nv.constant4,"a",@progbits
	.align	8
	.align		8
.nv.constant4:
        /*0000*/ 	.dword	__assertfail
	.align		8
        /*0008*/ 	.dword	__unnamed_1
	.align		8
        /*0010*/ 	.dword	__unnamed_2
	.align		8
        /*0018*/ 	.dword	__unnamed_3
	.align		8
        /*0020*/ 	.dword	_ZN40_INTERNAL_53bc868a_4_k_cu_197e287c_270494cuda3std3__45__cpo5beginE
	.align		8
        /*0028*/ 	.dword	_ZN40_INTERNAL_53bc868a_4_k_cu_197e287c_270494cuda3std3__45__cpo3endE
	.align		8
        /*0030*/ 	.dword	_ZN40_INTERNAL_53bc868a_4_k_cu_197e287c_270494cuda3std3__45__cpo6cbeginE
	.align		8
        /*0038*/ 	.dword	_ZN40_INTERNAL_53bc868a_4_k_cu_197e287c_270494cuda3std3__45__cpo4cendE
	.align		8
        /*0040*/ 	.dword	_ZN40_INTERNAL_53bc868a_4_k_cu_197e287c_270494cuda3std3__442_GLOBAL__N__53bc868a_4_k_cu_197e287c_270496ignoreE
	.align		8
        /*0048*/ 	.dword	_ZN40_INTERNAL_53bc868a_4_k_cu_197e287c_270494cuda3std3__419piecewise_constructE
	.align		8
        /*0050*/ 	.dword	_ZN40_INTERNAL_53bc868a_4_k_cu_197e287c_270494cuda3std3__48in_placeE
	.align		8
        /*0058*/ 	.dword	_ZN40_INTERNAL_53bc868a_4_k_cu_197e287c_270494cuda3std6ranges3__45__cpo4swapE
	.align		8
        /*0060*/ 	.dword	_ZN40_INTERNAL_53bc868a_4_k_cu_197e287c_270494cuda3std6ranges3__45__cpo9iter_moveE
	.align		8
        /*0068*/ 	.dword	_ZN40_INTERNAL_53bc868a_4_k_cu_197e287c_270494cute7productE
	.align		8
        /*0070*/ 	.dword	_ZN40_INTERNAL_53bc868a_4_k_cu_197e287c_270494cute1_E
	.align		8
        /*0078*/ 	.dword	$str$25
	.align		8
        /*0080*/ 	.dword	$str$26
	.align		8
        /*0088*/ 	.dword	$str$27
	.align		8
        /*0090*/ 	.dword	$str$28


//--------------------- .text._ZN7cutlass13device_kernelINS_4gemm6kernel13GemmUniversalIN4cute5tupleIJiiiiEEENS1_10collective13CollectiveMmaINS1_35MainloopSm100TmaUmmaWarpSpecializedILi10ELi2ELi4ENS5_IJNS4_1CILi2EEENSA_ILi1EEESC_EEEEENS5_IJNSA_ILi64EEENSA_ILi256EEESF_EEENS_12float_e4m3_tENS5_IJlSC_lEEESI_SJ_NS4_8TiledMMAINS4_8MMA_AtomIJNS4_10MMA_TraitsINS4_19SM100_MMA_F8F6F4_SSEJSI_SI_fSF_SG_NS4_17integral_constantINS4_4UMMA5MajorELSQ_0EEESR_NSO_INSP_7ScaleInELSS_0EEEST_EEEEEENS4_6LayoutINS5_IJSC_SC_SC_EEENS5_IJNSA_ILi0EEESY_SY_EEEEENS5_IJNS4_10UnderscoreES11_S11_EEEEENS4_13SM90_TMA_LOADENS4_14ComposedLayoutINS4_7SwizzleILi2ELi4ELi3EEENS4_18smem_ptr_flag_bitsILi8EEENSW_INS5_IJNSA_ILi8EEESF_EEENS5_IJSF_SC_EEEEEEEvNS4_8identityENS4_23SM90_TMA_LOAD_MULTICASTES1E_vS1F_EENS_8epilogue10collective18CollectiveEpilogueINS1I_23Sm100TmaWarpSpecializedILi4ELi2ELi32ELb0ELb0EEEJSH_NS5_IJNSW_ISF_SC_EES1N_EEESI_SJ_SI_SJ_NS1I_6fusion15FusionCallbacksIS1M_NS1P_17LinearCombinationISI_fSI_fLNS_15FloatRoundStyleE2EEESH_S1O_JEEENS4_5SM1004TMEM4LOAD26SM100_TMEM_LOAD_16dp32b32xES14_S1E_NS4_39AutoVectorizingCopyWithAssumedAlignmentILi128EEENS4_14SM90_TMA_STOREES1E_S20_S20_EEEvvEEEEvNT_6ParamsE --------------------------
	.section	.text._ZN7cutlass13device_kernelINS_4gemm6kernel13GemmUniversalIN4cute5tupleIJiiiiEEENS1_10collective13CollectiveMmaINS1_35MainloopSm100TmaUmmaWarpSpecializedILi10ELi2ELi4ENS5_IJNS4_1CILi2EEENSA_ILi1EEESC_EEEEENS5_IJNSA_ILi64EEENSA_ILi256EEESF_EEENS_12float_e4m3_tENS5_IJlSC_lEEESI_SJ_NS4_8TiledMMAINS4_8MMA_AtomIJNS4_10MMA_TraitsINS4_19SM100_MMA_F8F6F4_SSEJSI_SI_fSF_SG_NS4_17integral_constantINS4_4UMMA5MajorELSQ_0EEESR_NSO_INSP_7ScaleInELSS_0EEEST_EEEEEENS4_6LayoutINS5_IJSC_SC_SC_EEENS5_IJNSA_ILi0EEESY_SY_EEEEENS5_IJNS4_10UnderscoreES11_S11_EEEEENS4_13SM90_TMA_LOADENS4_14ComposedLayoutINS4_7SwizzleILi2ELi4ELi3EEENS4_18smem_ptr_flag_bitsILi8EEENSW_INS5_IJNSA_ILi8EEESF_EEENS5_IJSF_SC_EEEEEEEvNS4_8identityENS4_23SM90_TMA_LOAD_MULTICASTES1E_vS1F_EENS_8epilogue10collective18CollectiveEpilogueINS1I_23Sm100TmaWarpSpecializedILi4ELi2ELi32ELb0ELb0EEEJSH_NS5_IJNSW_ISF_SC_EES1N_EEESI_SJ_SI_SJ_NS1I_6fusion15FusionCallbacksIS1M_NS1P_17LinearCombinationISI_fSI_fLNS_15FloatRoundStyleE2EEESH_S1O_JEEENS4_5SM1004TMEM4LOAD26SM100_TMEM_LOAD_16dp32b32xES14_S1E_NS4_39AutoVectorizingCopyWithAssumedAlignmentILi128EEENS4_14SM90_TMA_STOREES1E_S20_S20_EEEvvEEEEvNT_6ParamsE,"ax",@progbits
	.align	128
.text._ZN7cutlass13device_kernelINS_4gemm6kernel13GemmUniversalIN4cute5tupleIJiiiiEEENS1_10collective13CollectiveMmaINS1_35MainloopSm100TmaUmmaWarpSpecializedILi10ELi2ELi4ENS5_IJNS4_1CILi2EEENSA_ILi1EEESC_EEEEENS5_IJNSA_ILi64EEENSA_ILi256EEESF_EEENS_12float_e4m3_tENS5_IJlSC_lEEESI_SJ_NS4_8TiledMMAINS4_8MMA_AtomIJNS4_10MMA_TraitsINS4_19SM100_MMA_F8F6F4_SSEJSI_SI_fSF_SG_NS4_17integral_constantINS4_4UMMA5MajorELSQ_0EEESR_NSO_INSP_7ScaleInELSS_0EEEST_EEEEEENS4_6LayoutINS5_IJSC_SC_SC_EEENS5_IJNSA_ILi0EEESY_SY_EEEEENS5_IJNS4_10UnderscoreES11_S11_EEEEENS4_13SM90_TMA_LOADENS4_14ComposedLayoutINS4_7SwizzleILi2ELi4ELi3EEENS4_18smem_ptr_flag_bitsILi8EEENSW_INS5_IJNSA_ILi8EEESF_EEENS5_IJSF_SC_EEEEEEEvNS4_8identityENS4_23SM90_TMA_LOAD_MULTICASTES1E_vS1F_EENS_8epilogue10collective18CollectiveEpilogueINS1I_23Sm100TmaWarpSpecializedILi4ELi2ELi32ELb0ELb0EEEJSH_NS5_IJNSW_ISF_SC_EES1N_EEESI_SJ_SI_SJ_NS1I_6fusion15FusionCallbacksIS1M_NS1P_17LinearCombinationISI_fSI_fLNS_15FloatRoundStyleE2EEESH_S1O_JEEENS4_5SM1004TMEM4LOAD26SM100_TMEM_LOAD_16dp32b32xES14_S1E_NS4_39AutoVectorizingCopyWithAssumedAlignmentILi128EEENS4_14SM90_TMA_STOREES1E_S20_S20_EEEvvEEEEvNT_6ParamsE:
        .type           _ZN7cutlass13device_kernelINS_4gemm6kernel13GemmUniversalIN4cute5tupleIJiiiiEEENS1_10collective13CollectiveMmaINS1_35MainloopSm100TmaUmmaWarpSpecializedILi10ELi2ELi4ENS5_IJNS4_1CILi2EEENSA_ILi1EEESC_EEEEENS5_IJNSA_ILi64EEENSA_ILi256EEESF_EEENS_12float_e4m3_tENS5_IJlSC_lEEESI_SJ_NS4_8TiledMMAINS4_8MMA_AtomIJNS4_10MMA_TraitsINS4_19SM100_MMA_F8F6F4_SSEJSI_SI_fSF_SG_NS4_17integral_constantINS4_4UMMA5MajorELSQ_0EEESR_NSO_INSP_7ScaleInELSS_0EEEST_EEEEEENS4_6LayoutINS5_IJSC_SC_SC_EEENS5_IJNSA_ILi0EEESY_SY_EEEEENS5_IJNS4_10UnderscoreES11_S11_EEEEENS4_13SM90_TMA_LOADENS4_14ComposedLayoutINS4_7SwizzleILi2ELi4ELi3EEENS4_18smem_ptr_flag_bitsILi8EEENSW_INS5_IJNSA_ILi8EEESF_EEENS5_IJSF_SC_EEEEEEEvNS4_8identityENS4_23SM90_TMA_LOAD_MULTICASTES1E_vS1F_EENS_8epilogue10collective18CollectiveEpilogueINS1I_23Sm100TmaWarpSpecializedILi4ELi2ELi32ELb0ELb0EEEJSH_NS5_IJNSW_ISF_SC_EES1N_EEESI_SJ_SI_SJ_NS1I_6fusion15FusionCallbacksIS1M_NS1P_17LinearCombinationISI_fSI_fLNS_15FloatRoundStyleE2EEESH_S1O_JEEENS4_5SM1004TMEM4LOAD26SM100_TMEM_LOAD_16dp32b32xES14_S1E_NS4_39AutoVectorizingCopyWithAssumedAlignmentILi128EEENS4_14SM90_TMA_STOREES1E_S20_S20_EEEvvEEEEvNT_6ParamsE,@function
        .size           _ZN7cutlass13device_kernelINS_4gemm6kernel13GemmUniversalIN4cute5tupleIJiiiiEEENS1_10collective13CollectiveMmaINS1_35MainloopSm100TmaUmmaWarpSpecializedILi10ELi2ELi4ENS5_IJNS4_1CILi2EEENSA_ILi1EEESC_EEEEENS5_IJNSA_ILi64EEENSA_ILi256EEESF_EEENS_12float_e4m3_tENS5_IJlSC_lEEESI_SJ_NS4_8TiledMMAINS4_8MMA_AtomIJNS4_10MMA_TraitsINS4_19SM100_MMA_F8F6F4_SSEJSI_SI_fSF_SG_NS4_17integral_constantINS4_4UMMA5MajorELSQ_0EEESR_NSO_INSP_7ScaleInELSS_0EEEST_EEEEEENS4_6LayoutINS5_IJSC_SC_SC_EEENS5_IJNSA_ILi0EEESY_SY_EEEEENS5_IJNS4_10UnderscoreES11_S11_EEEEENS4_13SM90_TMA_LOADENS4_14ComposedLayoutINS4_7SwizzleILi2ELi4ELi3EEENS4_18smem_ptr_flag_bitsILi8EEENSW_INS5_IJNSA_ILi8EEESF_EEENS5_IJSF_SC_EEEEEEEvNS4_8identityENS4_23SM90_TMA_LOAD_MULTICASTES1E_vS1F_EENS_8epilogue10collective18CollectiveEpilogueINS1I_23Sm100TmaWarpSpecializedILi4ELi2ELi32ELb0ELb0EEEJSH_NS5_IJNSW_ISF_SC_EES1N_EEESI_SJ_SI_SJ_NS1I_6fusion15FusionCallbacksIS1M_NS1P_17LinearCombinationISI_fSI_fLNS_15FloatRoundStyleE2EEESH_S1O_JEEENS4_5SM1004TMEM4LOAD26SM100_TMEM_LOAD_16dp32b32xES14_S1E_NS4_39AutoVectorizingCopyWithAssumedAlignmentILi128EEENS4_14SM90_TMA_STOREES1E_S20_S20_EEEvvEEEEvNT_6ParamsE,(.L_x_196 - _ZN7cutlass13device_kernelINS_4gemm6kernel13GemmUniversalIN4cute5tupleIJiiiiEEENS1_10collective13CollectiveMmaINS1_35MainloopSm100TmaUmmaWarpSpecializedILi10ELi2ELi4ENS5_IJNS4_1CILi2EEENSA_ILi1EEESC_EEEEENS5_IJNSA_ILi64EEENSA_ILi256EEESF_EEENS_12float_e4m3_tENS5_IJlSC_lEEESI_SJ_NS4_8TiledMMAINS4_8MMA_AtomIJNS4_10MMA_TraitsINS4_19SM100_MMA_F8F6F4_SSEJSI_SI_fSF_SG_NS4_17integral_constantINS4_4UMMA5MajorELSQ_0EEESR_NSO_INSP_7ScaleInELSS_0EEEST_EEEEEENS4_6LayoutINS5_IJSC_SC_SC_EEENS5_IJNSA_ILi0EEESY_SY_EEEEENS5_IJNS4_10UnderscoreES11_S11_EEEEENS4_13SM90_TMA_LOADENS4_14ComposedLayoutINS4_7SwizzleILi2ELi4ELi3EEENS4_18smem_ptr_flag_bitsILi8EEENSW_INS5_IJNSA_ILi8EEESF_EEENS5_IJSF_SC_EEEEEEEvNS4_8identityENS4_23SM90_TMA_LOAD_MULTICASTES1E_vS1F_EENS_8epilogue10collective18CollectiveEpilogueINS1I_23Sm100TmaWarpSpecializedILi4ELi2ELi32ELb0ELb0EEEJSH_NS5_IJNSW_ISF_SC_EES1N_EEESI_SJ_SI_SJ_NS1I_6fusion15FusionCallbacksIS1M_NS1P_17LinearCombinationISI_fSI_fLNS_15FloatRoundStyleE2EEESH_S1O_JEEENS4_5SM1004TMEM4LOAD26SM100_TMEM_LOAD_16dp32b32xES14_S1E_NS4_39AutoVectorizingCopyWithAssumedAlignmentILi128EEENS4_14SM90_TMA_STOREES1E_S20_S20_EEEvvEEEEvNT_6ParamsE)
        .other          _ZN7cutlass13device_kernelINS_4gemm6kernel13GemmUniversalIN4cute5tupleIJiiiiEEENS1_10collective13CollectiveMmaINS1_35MainloopSm100TmaUmmaWarpSpecializedILi10ELi2ELi4ENS5_IJNS4_1CILi2EEENSA_ILi1EEESC_EEEEENS5_IJNSA_ILi64EEENSA_ILi256EEESF_EEENS_12float_e4m3_tENS5_IJlSC_lEEESI_SJ_NS4_8TiledMMAINS4_8MMA_AtomIJNS4_10MMA_TraitsINS4_19SM100_MMA_F8F6F4_SSEJSI_SI_fSF_SG_NS4_17integral_constantINS4_4UMMA5MajorELSQ_0EEESR_NSO_INSP_7ScaleInELSS_0EEEST_EEEEEENS4_6LayoutINS5_IJSC_SC_SC_EEENS5_IJNSA_ILi0EEESY_SY_EEEEENS5_IJNS4_10UnderscoreES11_S11_EEEEENS4_13SM90_TMA_LOADENS4_14ComposedLayoutINS4_7SwizzleILi2ELi4ELi3EEENS4_18smem_ptr_flag_bitsILi8EEENSW_INS5_IJNSA_ILi8EEESF_EEENS5_IJSF_SC_EEEEEEEvNS4_8identityENS4_23SM90_TMA_LOAD_MULTICASTES1E_vS1F_EENS_8epilogue10collective18CollectiveEpilogueINS1I_23Sm100TmaWarpSpecializedILi4ELi2ELi32ELb0ELb0EEEJSH_NS5_IJNSW_ISF_SC_EES1N_EEESI_SJ_SI_SJ_NS1I_6fusion15FusionCallbacksIS1M_NS1P_17LinearCombinationISI_fSI_fLNS_15FloatRoundStyleE2EEESH_S1O_JEEENS4_5SM1004TMEM4LOAD26SM100_TMEM_LOAD_16dp32b32xES14_S1E_NS4_39AutoVectorizingCopyWithAssumedAlignmentILi128EEENS4_14SM90_TMA_STOREES1E_S20_S20_EEEvvEEEEvNT_6ParamsE,@"STO_CUDA_ENTRY STV_DEFAULT"
_ZN7cutlass13device_kernelINS_4gemm6kernel13GemmUniversalIN4cute5tupleIJiiiiEEENS1_10collective13CollectiveMmaINS1_35MainloopSm100TmaUmmaWarpSpecializedILi10ELi2ELi4ENS5_IJNS4_1CILi2EEENSA_ILi1EEESC_EEEEENS5_IJNSA_ILi64EEENSA_ILi256EEESF_EEENS_12float_e4m3_tENS5_IJlSC_lEEESI_SJ_NS4_8TiledMMAINS4_8MMA_AtomIJNS4_10MMA_TraitsINS4_19SM100_MMA_F8F6F4_SSEJSI_SI_fSF_SG_NS4_17integral_constantINS4_4UMMA5MajorELSQ_0EEESR_NSO_INSP_7ScaleInELSS_0EEEST_EEEEEENS4_6LayoutINS5_IJSC_SC_SC_EEENS5_IJNSA_ILi0EEESY_SY_EEEEENS5_IJNS4_10UnderscoreES11_S11_EEEEENS4_13SM90_TMA_LOADENS4_14ComposedLayoutINS4_7SwizzleILi2ELi4ELi3EEENS4_18smem_ptr_flag_bitsILi8EEENSW_INS5_IJNSA_ILi8EEESF_EEENS5_IJSF_SC_EEEEEEEvNS4_8identityENS4_23SM90_TMA_LOAD_MULTICASTES1E_vS1F_EENS_8epilogue10collective18CollectiveEpilogueINS1I_23Sm100TmaWarpSpecializedILi4ELi2ELi32ELb0ELb0EEEJSH_NS5_IJNSW_ISF_SC_EES1N_EEESI_SJ_SI_SJ_NS1I_6fusion15FusionCallbacksIS1M_NS1P_17LinearCombinationISI_fSI_fLNS_15FloatRoundStyleE2EEESH_S1O_JEEENS4_5SM1004TMEM4LOAD26SM100_TMEM_LOAD_16dp32b32xES14_S1E_NS4_39AutoVectorizingCopyWithAssumedAlignmentILi128EEENS4_14SM90_TMA_STOREES1E_S20_S20_EEEvvEEEEvNT_6ParamsE:
[----:B------:R-:W1:Y:S01]  /*0000*/  LDC R1, c[0x0][0x37c] ;  /* 0x0000df00ff017b82 */ /* 0x000e620000000800 */
[----:B------:R-:W2:Y:S01]  /*0010*/  S2R R95, SR_TID.X ;  /* 0x00000000005f7919 */ /* 0x000ea20000002100 */
[----:B------:R-:W3:Y:S01]  /*0020*/  LDCU.64 UR8, c[0x0][0x890] ;  /* 0x00011200ff0877ac */ /* 0x000ee20008000a00 */
[----:B------:R-:W-:Y:S02]  /*0030*/  PRMT R85, RZ, 0x7610, R85 ;  /* 0x00007610ff557816 */ /* 0x000fe40000000055 */
[----:B------:R-:W-:Y:S01]  /*0040*/  ELECT P3, URZ, PT ;  /* 0x0000000000ff782f */ /* 0x000fe20003860000 */
[----:B---3--:R-:W-:-:S04]  /*0050*/  UISETP.NE.U32.AND UP0, UPT, UR8, URZ, UPT ;  /* 0x000000ff0800728c */ /* 0x008fc8000bf05070 */
[----:B------:R-:W-:Y:S01]  /*0060*/  UISETP.NE.AND.EX UP0, UPT, UR9, URZ, UPT, UP0 ;  /* 0x000000ff0900728c */ /* 0x000fe2000bf05300 */
[----:B--2---:R-:W-:-:S05]  /*0070*/  SHF.R.U32.HI R86, RZ, 0x5, R95 ;  /* 0x00000005ff567819 */ /* 0x004fca000001165f */
[----:B------:R-:W2:Y:S02]  /*0080*/  SHFL.IDX PT, R0, R86, RZ, 0x1f ;  /* 0x00001fff56007589 */ /* 0x000ea400000e0000 */
[----:B--2---:R-:W-:Y:S01]  /*0090*/  R2UR UR18, R0 ;  /* 0x00000000001272ca */ /* 0x004fe200000e0000 */
[----:B-1----:R-:W-:-:S14]  /*00a0*/  BRA.U UP0, `(.L_x_0) ;  /* 0x0000000100307547 */ /* 0x002fdc000b800000 */
[----:B------:R-:W1:Y:S02]  /*00b0*/  LDCU.64 UR4, c[0x0][0x888] ;  /* 0x00011100ff0477ac */ /* 0x000e640008000a00 */
[----:B-1----:R-:W-:-:S04]  /*00c0*/  UISETP.NE.U32.AND UP0, UPT, UR4, URZ, UPT ;  /* 0x000000ff0400728c */ /* 0x002fc8000bf05070 */
[----:B------:R-:W-:-:S09]  /*00d0*/  UISETP.NE.AND.EX UP0, UPT, UR5, URZ, UPT, UP0 ;  /* 0x000000ff0500728c */ /* 0x000fd2000bf05300 */
[----:B------:R-:W-:Y:S05]  /*00e0*/  BRA.U !UP0, `(.L_x_1) ;  /* 0x0000000108147547 */ /* 0x000fea000b800000 */
[----:B------:R-:W1:Y:S01]  /*00f0*/  LDC.64 R2, c[0x0][0x888] ;  /* 0x00022200ff027b82 */ /* 0x000e620000000a00 */
[----:B------:R-:W1:Y:S02]  /*0100*/  LDCU.64 UR4, c[0x0][0x358] ;  /* 0x00006b00ff0477ac */ /* 0x000e640008000a00 */
[----:B-1----:R1:W5:Y:S01]  /*0110*/  LDG.E R41, desc[UR4][R2.64] ;  /* 0x0000000402297981 */ /* 0x002362000c1e1900 */
[----:B------:R-:W-:Y:S01]  /*0120*/  HFMA2 R85, -RZ, RZ, 0, 5.9604644775390625e-08 ;  /* 0x00000001ff557431 */ /* 0x000fe200000001ff */
[----:B------:R-:W-:Y:S05]  /*0130*/  BRA `(.L_x_0) ;  /* 0x00000000000c7947 */ /* 0x000fea0003800000 */
.L_x_1:
[----:B------:R-:W1:Y:S01]  /*0140*/  LDCU UR4, c[0x0][0x880] ;  /* 0x00011000ff0477ac */ /* 0x000e620008000800 */
[----:B------:R-:W-:Y:S01]  /*0150*/  HFMA2 R85, -RZ, RZ, 0, 5.9604644775390625e-08 ;  /* 0x00000001ff557431 */ /* 0x000fe200000001ff */
[----:B-1----:R-:W-:-:S07]  /*0160*/  MOV R41, UR4 ;  /* 0x0000000400297c02 */ /* 0x002fce0008000f00 */
.L_x_0:
[----:B------:R-:W2:Y:S02]  /*0170*/  LDCU.64 UR4, c[0x0][0x8b0] ;  /* 0x00011600ff0477ac */ /* 0x000ea40008000a00 */
[----:B--2---:R-:W-:-:S04]  /*0180*/  UISETP.NE.U32.AND UP0, UPT, UR4, URZ, UPT ;  /* 0x000000ff0400728c */ /* 0x004fc8000bf05070 */
[----:B------:R-:W-:-:S09]  /*0190*/  UISETP.NE.AND.EX UP0, UPT, UR5, URZ, UPT, UP0 ;  /* 0x000000ff0500728c */ /* 0x000fd2000bf05300 */
[----:B------:R-:W-:Y:S05]  /*01a0*/  BRA.U UP0, `(.L_x_2) ;  /* 0x0000000100287547 */ /* 0x000fea000b800000 */
[----:B------:R-:W2:Y:S02]  /*01b0*/  LDCU.64 UR4, c[0x0][0x8a8] ;  /* 0x00011500ff0477ac */ /* 0x000ea40008000a00 */
[----:B--2---:R-:W-:-:S04]  /*01c0*/  UISETP.NE.U32.AND UP0, UPT, UR4, URZ, UPT ;  /* 0x000000ff0400728c */ /* 0x004fc8000bf05070 */
[----:B------:R-:W-:-:S09]  /*01d0*/  UISETP.NE.AND.EX UP0, UPT, UR5, URZ, UPT, UP0 ;  /* 0x000000ff0500728c */ /* 0x000fd2000bf05300 */
[----:B------:R-:W-:Y:S05]  /*01e0*/  BRA.U !UP0, `(.L_x_3) ;  /* 0x0000000108107547 */ /* 0x000fea000b800000 */
[----:B------:R-:W2:Y:S01]  /*01f0*/  LDC.64 R38, c[0x0][0x8a8] ;  /* 0x00022a00ff267b82 */ /* 0x000ea20000000a00 */
[----:B------:R-:W2:Y:S02]  /*0200*/  LDCU.64 UR4, c[0x0][0x358] ;  /* 0x00006b00ff0477ac */ /* 0x000ea40008000a00 */
[----:B--2---:R2:W5:Y:S01]  /*0210*/  LDG.E R38, desc[UR4][R38.64] ;  /* 0x0000000426267981 */ /* 0x004562000c1e1900 */
[----:B------:R-:W-:Y:S05]  /*0220*/  BRA `(.L_x_2) ;  /* 0x0000000000087947 */ /* 0x000fea0003800000 */
.L_x_3:
[----:B------:R-:W2:Y:S02]  /*0230*/  LDCU UR4, c[0x0][0x8a0] ;  /* 0x00011400ff0477ac */ /* 0x000ea40008000800 */
[----:B--2---:R-:W-:Y:S02]  /*0240*/  MOV R38, UR4 ;  /* 0x0000000400267c02 */ /* 0x004fe40008000f00 */
.L_x_2:
[----:B------:R-:W-:Y:S01]  /*0250*/  IMAD.U32 R0, RZ, RZ, UR18 ;  /* 0x00000012ff007e24 */ /* 0x000fe2000f8e00ff */
[----:B------:R-:W-:Y:S04]  /*0260*/  BSSY.RECONVERGENT B0, `(.L_x_4) ;  /* 0x000000c000007945 */ /* 0x000fe80003800200 */
[C---:B------:R-:W-:Y:S02]  /*0270*/  ISETP.NE.OR P1, PT, R0.reuse, 0x1, !P3 ;  /* 0x000000010000780c */ /* 0x040fe40005f25670 */
[----:B------:R-:W-:-:S11]  /*0280*/  ISETP.NE.OR P0, PT, R0, 0x3, !P3 ;  /* 0x000000030000780c */ /* 0x000fd60005f05670 */
[----:B------:R-:W-:Y:S05]  /*0290*/  @P1 BRA `(.L_x_5) ;  /* 0x0000000000201947 */ /* 0x000fea0003800000 */
[----:B------:R-:W3:Y:S02]  /*02a0*/  LDCU.64 UR4, c[0x0][0x348] ;  /* 0x00006900ff0477ac */ /* 0x000ee40008000a00 */
[----:B---3--:R-:W-:Y:S02]  /*02b0*/  UIADD3 UR6, UP1, UPT, UR4, 0x80, URZ ;  /* 0x0000008004067890 */ /* 0x008fe4000ff3e0ff */
[----:B------:R-:W-:Y:S02]  /*02c0*/  UIADD3 UR4, UP0, UPT, UR4, 0x180, URZ ;  /* 0x0000018004047890 */ /* 0x000fe4000ff1e0ff */
[----:B------:R-:W-:Y:S02]  /*02d0*/  UIADD3.X UR7, UPT, UPT, URZ, UR5, URZ, UP1, !UPT ;  /* 0x00000005ff077290 */ /* 0x000fe40008ffe4ff */
[----:B------:R-:W-:-:S07]  /*02e0*/  UIADD3.X UR5, UPT, UPT, URZ, UR5, URZ, UP0, !UPT ;  /* 0x00000005ff057290 */ /* 0x000fce00087fe4ff */
[----:B------:R3:W-:Y:S02]  /*02f0*/  UTMACCTL.PF [UR6] ;  /* 0x00000000060079b9 */ /* 0x0007e40008040000 */
[----:B------:R3:W-:Y:S02]  /*0300*/  UTMACCTL.PF [UR4] ;  /* 0x00000000040079b9 */ /* 0x0007e40008040000 */
[----:B---3--:R-:W-:Y:S01]  /*0310*/  NOP ;  /* 0x0000000000007918 */ /* 0x008fe20000000000 */
.L_x_5:
[----:B------:R-:W-:Y:S05]  /*0320*/  BSYNC.RECONVERGENT B0 ;  /* 0x0000000000007941 */ /* 0x000fea0003800200 */
.L_x_4:
[----:B------:R-:W-:Y:S04]  /*0330*/  BSSY.RECONVERGENT B0, `(.L_x_6) ;  /* 0x000000a000007945 */ /* 0x000fe80003800200 */
        /* <DEDUP_REMOVED lines=9> */
.L_x_7:
[----:B------:R-:W-:Y:S05]  /*03d0*/  BSYNC.RECONVERGENT B0 ;  /* 0x0000000000007941 */ /* 0x000fea0003800200 */
.L_x_6:
[----:B------:R-:W3:Y:S01]  /*03e0*/  LDCU.64 UR4, c[0x0][0x888] ;  /* 0x00011100ff0477ac */ /* 0x000ee20008000a00 */
[----:B------:R-:W-:Y:S02]  /*03f0*/  UISETP.EQ.U32.AND UP2, UPT, UR8, URZ, UPT ;  /* 0x000000ff0800728c */ /* 0x000fe4000bf42070 */
[----:B------:R-:W-:Y:S02]  /*0400*/  UPLOP3.LUT UP3, UPT, UPT, UPT, UPT, 0x80, 0x8 ;  /* 0x000000000008789c */ /* 0x000fe40003f6f070 */
[----:B---3--:R-:W-:-:S04]  /*0410*/  UISETP.NE.U32.AND UP0, UPT, UR4, URZ, UPT ;  /* 0x000000ff0400728c */ /* 0x008fc8000bf05070 */
[----:B------:R-:W-:-:S04]  /*0420*/  UISETP.NE.AND.EX UP1, UPT, UR5, URZ, UPT, UP0 ;  /* 0x000000ff0500728c */ /* 0x000fc8000bf25300 */
[----:B------:R-:W-:-:S04]  /*0430*/  UISETP.EQ.OR.EX UP4, UPT, UR9, URZ, !UP1, UP2 ;  /* 0x000000ff0900728c */ /* 0x000fc8000cf82720 */
[----:B------:R-:W-:-:S06]  /*0440*/  UP2UR UR4, UPR, URZ, 0x10 ;  /* 0x00000010ff047883 */ /* 0x000fcc0008000000 */
[----:B------:R-:W-:Y:S01]  /*0450*/  MOV R88, UR4 ;  /* 0x0000000400587c02 */ /* 0x000fe20008000f00 */
[----:B------:R-:W-:Y:S06]  /*0460*/  BRA.U !UP4, `(.L_x_8) ;  /* 0x000000010c207547 */ /* 0x000fec000b800000 */
[----:B------:R-:W-:Y:S01]  /*0470*/  UISETP.NE.U32.AND UP2, UPT, UR8, URZ, UPT ;  /* 0x000000ff0800728c */ /* 0x000fe2000bf45070 */
[----:B-----5:R-:W-:Y:S01]  /*0480*/  FSETP.NEU.AND P0, PT, R41, RZ, PT ;  /* 0x000000ff2900720b */ /* 0x020fe20003f0d000 */
[----:B------:R-:W-:Y:S02]  /*0490*/  USEL UR4, URZ, 0xffffffff, UP1 ;  /* 0xffffffffff047887 */ /* 0x000fe40008800000 */
[----:B------:R-:W-:-:S10]  /*04a0*/  UISETP.NE.AND.EX UP2, UPT, UR9, URZ, UPT, UP2 ;  /* 0x000000ff0900728c */ /* 0x000fd4000bf45320 */
[----:B------:R-:W-:Y:S01]  /*04b0*/  VOTEU.ANY UP0, P0 ;  /* 0x0000000000ff7886 */ /* 0x000fe20000000100 */
[----:B------:R-:W-:-:S04]  /*04c0*/  @!UP2 USEL UR4, URZ, 0xffffffff, UP0 ;  /* 0xffffffffff04a887 */ /* 0x000fc80008000000 */
[----:B------:R-:W-:-:S04]  /*04d0*/  ULOP3.LUT UR4, UR4, 0x1, URZ, 0xc0, !UPT ;  /* 0x0000000104047892 */ /* 0x000fc8000f8ec0ff */
[----:B------:R-:W-:-:S11]  /*04e0*/  UISETP.NE.U32.AND UP3, UPT, UR4, 0x1, UPT ;  /* 0x000000010400788c */ /* 0x000fd6000bf65070 */
.L_x_8:
[----:B-1----:R-:W1:Y:S02]  /*04f0*/  SHFL.IDX PT, R2, R86, RZ, 0x1f ;  /* 0x00001fff56027589 */ /* 0x002e6400000e0000 */
[----:B-1----:R-:W-:-:S13]  /*0500*/  ISETP.NE.AND P0, PT, R2, RZ, PT ;  /* 0x000000ff0200720c */ /* 0x002fda0003f05270 */
[----:B------:R-:W-:Y:S05]  /*0510*/  @P0 BRA `(.L_x_9) ;  /* 0x0000000000940947 */ /* 0x000fea0003800000 */
[----:B------:R-:W-:Y:S01]  /*0520*/  ELECT P0, URZ, PT ;  /* 0x0000000000ff782f */ /* 0x000fe20003800000 */
[----:B------:R-:W-:-:S12]  /*0530*/  BSSY.RECONVERGENT B0, `(.L_x_9) ;  /* 0x0000023000007945 */ /* 0x000fd80003800200 */
[----:B------:R-:W-:Y:S05]  /*0540*/  @!P0 BRA `(.L_x_10) ;  /* 0x0000000000848947 */ /* 0x000fea0003800000 */
[----:B------:R-:W1:Y:S01]  /*0550*/  S2UR UR4, SR_CgaCtaId ;  /* 0x00000000000479c3 */ /* 0x000e620000008800 */
[----:B------:R-:W-:Y:S01]  /*0560*/  UMOV UR5, 0x400 ;  /* 0x0000040000057882 */ /* 0x000fe20000000000 */
[----:B------:R-:W-:Y:S01]  /*0570*/  UMOV UR8, 0x1 ;  /* 0x0000000100087882 */ /* 0x000fe20000000000 */
[----:B------:R-:W-:Y:S01]  /*0580*/  UMOV UR6, 0x2 ;  /* 0x0000000200067882 */ /* 0x000fe20000000000 */
[----:B------:R-:W-:-:S04]  /*0590*/  UIADD3 UR8, UPT, UPT, -UR8, 0x100000, URZ ;  /* 0x0010000008087890 */ /* 0x000fc8000fffe1ff */
[----:B------:R-:W-:Y:S02]  /*05a0*/  USHF.L.U32 UR9, UR8, 0xb, URZ ;  /* 0x0000000b08097899 */ /* 0x000fe400080006ff */
[----:B------:R-:W-:Y:S02]  /*05b0*/  USHF.L.U32 UR8, UR8, 0x1, URZ ;  /* 0x0000000108087899 */ /* 0x000fe400080006ff */
[----:B------:R-:W-:-:S04]  /*05c0*/  UIADD3 UR6, UPT, UPT, -UR6, 0x100000, URZ ;  /* 0x0010000006067890 */ /* 0x000fc8000fffe1ff */
[----:B------:R-:W-:Y:S02]  /*05d0*/  USHF.L.U32 UR7, UR6, 0xb, URZ ;  /* 0x0000000b06077899 */ /* 0x000fe400080006ff */
[----:B------:R-:W-:Y:S02]  /*05e0*/  USHF.L.U32 UR6, UR6, 0x1, URZ ;  /* 0x0000000106067899 */ /* 0x000fe400080006ff */
[----:B-1----:R-:W-:Y:S01]  /*05f0*/  ULEA UR4, UR4, UR5, 0x18 ;  /* 0x0000000504047291 */ /* 0x002fe2000f8ec0ff */
[----:B------:R-:W1:Y:S11]  /*0600*/  FENCE.VIEW.ASYNC.S ;  /* 0x00000000000073c6 */ /* 0x000e760000000000 */
[----:B-1----:R1:W3:Y:S01]  /*0610*/  SYNCS.EXCH.64 URZ, [UR4], UR8 ;  /* 0x0000000804ff75b2 */ /* 0x0022e20008000100 */
[----:B------:R1:W4:Y:S01]  /*0620*/  SYNCS.EXCH.64 URZ, [UR4+0x50], UR6 ;  /* 0x0000500604ff75b2 */ /* 0x0003220008000100 */
[----:B------:R1:W1:Y:S01]  /*0630*/  SYNCS.EXCH.64 URZ, [UR4+0x8], UR8 ;  /* 0x0000080804ff75b2 */ /* 0x0002620008000100 */
        /* <DEDUP_REMOVED lines=17> */
[----:B------:R-:W-:Y:S01]  /*0750*/  NOP ;  /* 0x0000000000007918 */ /* 0x000fe20000000000 */
.L_x_10:
[----:B-1----:R-:W-:Y:S05]  /*0760*/  BSYNC.RECONVERGENT B0 ;  /* 0x0000000000007941 */ /* 0x002fea0003800200 */
.L_x_9:
[----:B------:R-:W1:Y:S01]  /*0770*/  SHFL.IDX PT, R2, R86, RZ, 0x1f ;  /* 0x00001fff56027589 */ /* 0x000e6200000e0000 */
[----:B------:R-:W-:Y:S01]  /*0780*/  NOP ;  /* 0x0000000000007918 */ /* 0x000fe20000000000 */
[----:B-1----:R-:W-:-:S13]  /*0790*/  ISETP.NE.AND P0, PT, R2, 0x1, PT ;  /* 0x000000010200780c */ /* 0x002fda0003f05270 */
[----:B------:R-:W-:Y:S05]  /*07a0*/  @P0 BRA `(.L_x_11) ;  /* 0x0000000000580947 */ /* 0x000fea0003800000 */
        /* <DEDUP_REMOVED lines=9> */
[----:B------:R-:W-:Y:S01]  /*0840*/  USHF.L.U32 UR6, UR6, 0x1, URZ ;  /* 0x0000000106067899 */ /* 0x000fe200080006ff */
[----:B------:R-:W-:Y:S01]  /*0850*/  ELECT P0, URZ, PT ;  /* 0x0000000000ff782f */ /* 0x000fe20003800000 */
[----:B-1----:R-:W-:Y:S01]  /*0860*/  ULEA UR4, UR4, UR5, 0x18 ;  /* 0x0000000504047291 */ /* 0x002fe2000f8ec0ff */
[----:B------:R-:W1:Y:S11]  /*0870*/  FENCE.VIEW.ASYNC.S ;  /* 0x00000000000073c6 */ /* 0x000e760000000000 */
[----:B-1----:R1:W1:Y:S01]  /*0880*/  SYNCS.EXCH.64 URZ, [UR4+0xa0], UR8 ;  /* 0x0000a00804ff75b2 */ /* 0x0022620008000100 */
        /* <DEDUP_REMOVED lines=8> */
.L_x_11:
[----:B------:R-:W2:Y:S01]  /*0910*/  SHFL.IDX PT, R2, R86, RZ, 0x1f ;  /* 0x00001fff56027589 */ /* 0x000ea200000e0000 */
[----:B------:R-:W-:Y:S01]  /*0920*/  NOP ;  /* 0x0000000000007918 */ /* 0x000fe20000000000 */
[----:B--2---:R-:W-:-:S13]  /*0930*/  ISETP.NE.AND P0, PT, R2, 0x3, PT ;  /* 0x000000030200780c */ /* 0x004fda0003f05270 */
[----:B------:R-:W-:Y:S05]  /*0940*/  @P0 BRA `(.L_x_12) ;  /* 0x0000000000300947 */ /* 0x000fea0003800000 */
[----:B-1----:R-:W1:Y:S01]  /*0950*/  S2UR UR4, SR_CgaCtaId ;  /* 0x00000000000479c3 */ /* 0x002e620000008800 */
[----:B------:R-:W-:Y:S01]  /*0960*/  UMOV UR6, 0x400 ;  /* 0x0000040000067882 */ /* 0x000fe20000000000 */
[----:B------:R-:W-:Y:S01]  /*0970*/  UMOV UR5, 0x20 ;  /* 0x0000002000057882 */ /* 0x000fe20000000000 */
[----:B------:R-:W-:Y:S01]  /*0980*/  ELECT P0, URZ, PT ;  /* 0x0000000000ff782f */ /* 0x000fe20003800000 */
[----:B-1----:R-:W-:Y:S02]  /*0990*/  ULEA UR6, UR4, UR6, 0x18 ;  /* 0x0000000604067291 */ /* 0x002fe4000f8ec0ff */
[----:B------:R-:W-:-:S04]  /*09a0*/  UIADD3 UR4, UPT, UPT, -UR5, 0x100000, URZ ;  /* 0x0010000005047890 */ /* 0x000fc8000fffe1ff */
[----:B------:R-:W-:Y:S02]  /*09b0*/  USHF.L.U32 UR5, UR4, 0xb, URZ ;  /* 0x0000000b04057899 */ /* 0x000fe400080006ff */
[----:B------:R-:W-:Y:S01]  /*09c0*/  USHF.L.U32 UR4, UR4, 0x1, URZ ;  /* 0x0000000104047899 */ /* 0x000fe200080006ff */
[----:B------:R-:W1:Y:S11]  /*09d0*/  FENCE.VIEW.ASYNC.S ;  /* 0x00000000000073c6 */ /* 0x000e760000000000 */
[----:B-1----:R2:W1:Y:S01]  /*09e0*/  SYNCS.EXCH.64 URZ, [UR6+0xe0], UR4 ;  /* 0x0000e00406ff75b2 */ /* 0x0024620008000100 */
[----:B------:R2:W1:Y:S02]  /*09f0*/  SYNCS.EXCH.64 URZ, [UR6+0xe8], UR4 ;  /* 0x0000e80406ff75b2 */ /* 0x0004640008000100 */
[----:B--2---:R-:W-:Y:S01]  /*0a00*/  NOP ;  /* 0x0000000000007918 */ /* 0x004fe20000000000 */
.L_x_12:
[----:B------:R-:W2:Y:S01]  /*0a10*/  SHFL.IDX PT, R2, R86, RZ, 0x1f ;  /* 0x00001fff56027589 */ /* 0x000ea200000e0000 */
[----:B------:R-:W-:Y:S01]  /*0a20*/  NOP ;  /* 0x0000000000007918 */ /* 0x000fe20000000000 */
[----:B--2---:R-:W-:-:S13]  /*0a30*/  ISETP.NE.AND P0, PT, R2, 0x4, PT ;  /* 0x000000040200780c */ /* 0x004fda0003f05270 */
[----:B------:R-:W-:Y:S05]  /*0a40*/  @P0 BRA `(.L_x_13) ;  /* 0x00000000004c0947 */ /* 0x000fea0003800000 */
[----:B-1----:R-:W1:Y:S01]  /*0a50*/  S2UR UR6, SR_CgaCtaId ;  /* 0x00000000000679c3 */ /* 0x002e620000008800 */
[----:B------:R-:W-:Y:S01]  /*0a60*/  UMOV UR4, 0x1e0 ;  /* 0x000001e000047882 */ /* 0x000fe20000000000 */
[----:B------:R-:W-:Y:S01]  /*0a70*/  UMOV UR5, 0x400 ;  /* 0x0000040000057882 */ /* 0x000fe20000000000 */
[----:B------:R-:W-:Y:S01]  /*0a80*/  USEL UR4, UR4, 0x1a0, UP3 ;  /* 0x000001a004047887 */ /* 0x000fe20009800000 */
[----:B------:R-:W-:Y:S01]  /*0a90*/  UMOV UR8, 0x1 ;  /* 0x0000000100087882 */ /* 0x000fe20000000000 */
[----:B------:R-:W-:Y:S01]  /*0aa0*/  ELECT P0, URZ, PT ;  /* 0x0000000000ff782f */ /* 0x000fe20003800000 */
[----:B------:R-:W-:-:S04]  /*0ab0*/  UIADD3 UR8, UPT, UPT, -UR8, 0x100000, URZ ;  /* 0x0010000008087890 */ /* 0x000fc8000fffe1ff */
[----:B------:R-:W-:Y:S02]  /*0ac0*/  USHF.L.U32 UR9, UR8, 0xb, URZ ;  /* 0x0000000b08097899 */ /* 0x000fe400080006ff */
[----:B------:R-:W-:Y:S02]  /*0ad0*/  USHF.L.U32 UR8, UR8, 0x1, URZ ;  /* 0x0000000108087899 */ /* 0x000fe400080006ff */
[----:B-1----:R-:W-:Y:S02]  /*0ae0*/  ULEA UR6, UR6, UR5, 0x18 ;  /* 0x0000000506067291 */ /* 0x002fe4000f8ec0ff */
[----:B------:R-:W-:-:S04]  /*0af0*/  UIADD3 UR4, UPT, UPT, -UR4, 0x100000, URZ ;  /* 0x0010000004047890 */ /* 0x000fc8000fffe1ff */
[----:B------:R-:W-:Y:S02]  /*0b00*/  USHF.L.U32 UR5, UR4, 0xb, URZ ;  /* 0x0000000b04057899 */ /* 0x000fe400080006ff */
[----:B------:R-:W-:Y:S01]  /*0b10*/  USHF.L.U32 UR4, UR4, 0x1, URZ ;  /* 0x0000000104047899 */ /* 0x000fe200080006ff */
[----:B------:R-:W1:Y:S03]  /*0b20*/  FENCE.VIEW.ASYNC.S ;  /* 0x00000000000073c6 */ /* 0x000e660000000000 */
[----:B-1----:R2:W1:Y:S08]  /*0b30*/  SYNCS.EXCH.64 URZ, [UR6+0xf0], UR8 ;  /* 0x0000f00806ff75b2 */ /* 0x0024700008000100 */
[----:B------:R2:W1:Y:S01]  /*0b40*/  SYNCS.EXCH.64 URZ, [UR6+0x100], UR4 ;  /* 0x0001000406ff75b2 */ /* 0x0004620008000100 */
[----:B------:R2:W1:Y:S01]  /*0b50*/  SYNCS.EXCH.64 URZ, [UR6+0xf8], UR8 ;  /* 0x0000f80806ff75b2 */ /* 0x0004620008000100 */
[----:B------:R2:W1:Y:S02]  /*0b60*/  SYNCS.EXCH.64 URZ, [UR6+0x108], UR4 ;  /* 0x0001080406ff75b2 */ /* 0x0004640008000100 */
[----:B--2---:R-:W-:Y:S01]  /*0b70*/  NOP ;  /* 0x0000000000007918 */ /* 0x004fe20000000000 */
.L_x_13:
[----:B------:R-:W2:Y:S01]  /*0b80*/  SHFL.IDX PT, R2, R86, RZ, 0x1f ;  /* 0x00001fff56027589 */ /* 0x000ea200000e0000 */
[----:B------:R-:W-:Y:S01]  /*0b90*/  NOP ;  /* 0x0000000000007918 */ /* 0x000fe20000000000 */
[----:B--2---:R-:W-:-:S13]  /*0ba0*/  ISETP.NE.AND P0, PT, R2, 0x5, PT ;  /* 0x000000050200780c */ /* 0x004fda0003f05270 */
[----:B------:R-:W-:Y:S05]  /*0bb0*/  @P0 BRA `(.L_x_14) ;  /* 0x0000000000580947 */ /* 0x000fea0003800000 */
[----:B-1----:R-:W1:Y:S01]  /*0bc0*/  S2UR UR4, SR_CgaCtaId ;  /* 0x00000000000479c3 */ /* 0x002e620000008800 */
        /* <DEDUP_REMOVED lines=19> */
[----:B------:R2:W1:Y:S02]  /*0d00*/  SYNCS.EXCH.64 URZ, [UR4+0x148], UR6 ;  /* 0x0001480604ff75b2 */ /* 0x0004640008000100 */
[----:B--2---:R-:W-:Y:S01]  /*0d10*/  NOP ;  /* 0x0000000000007918 */ /* 0x004fe20000000000 */
.L_x_14:
[----:B------:R-:W2:Y:S01]  /*0d20*/  SHFL.IDX PT, R2, R86, RZ, 0x1f ;  /* 0x00001fff56027589 */ /* 0x000ea200000e0000 */
[----:B------:R-:W-:Y:S01]  /*0d30*/  NOP ;  /* 0x0000000000007918 */ /* 0x000fe20000000000 */
[----:B--2---:R-:W-:-:S13]  /*0d40*/  ISETP.NE.AND P0, PT, R2, 0x3, PT ;  /* 0x000000030200780c */ /* 0x004fda0003f05270 */
[----:B------:R-:W-:Y:S05]  /*0d50*/  @P0 BRA `(.L_x_15) ;  /* 0x0000000000380947 */ /* 0x000fea0003800000 */
[----:B------:R-:W2:Y:S01]  /*0d60*/  S2UR UR5, SR_CgaCtaId ;  /* 0x00000000000579c3 */ /* 0x000ea20000008800 */
[----:B-1----:R-:W-:Y:S01]  /*0d70*/  UMOV UR4, 0x400 ;  /* 0x0000040000047882 */ /* 0x002fe20000000000 */
[----:B------:R-:W-:Y:S01]  /*0d80*/  UMOV UR6, 0x20 ;  /* 0x0000002000067882 */ /* 0x000fe20000000000 */
[----:B------:R-:W-:Y:S01]  /*0d90*/  ELECT P0, URZ, PT ;  /* 0x0000000000ff782f */ /* 0x000fe20003800000 */
[----:B------:R-:W-:-:S04]  /*0da0*/  UIADD3 UR6, UPT, UPT, -UR6, 0x100000, URZ ;  /* 0x0010000006067890 */ /* 0x000fc8000fffe1ff */
[----:B------:R-:W-:Y:S02]  /*0db0*/  USHF.L.U32 UR7, UR6, 0xb, URZ ;  /* 0x0000000b06077899 */ /* 0x000fe400080006ff */
[----:B------:R-:W-:Y:S02]  /*0dc0*/  USHF.L.U32 UR6, UR6, 0x1, URZ ;  /* 0x0000000106067899 */ /* 0x000fe400080006ff */
[----:B--2---:R-:W-:Y:S01]  /*0dd0*/  ULEA UR4, UR5, UR4, 0x18 ;  /* 0x0000000405047291 */ /* 0x004fe2000f8ec0ff */
[----:B------:R-:W1:Y:S11]  /*0de0*/  FENCE.VIEW.ASYNC.S ;  /* 0x00000000000073c6 */ /* 0x000e760000000000 */
[----:B-1----:R2:W1:Y:S01]  /*0df0*/  SYNCS.EXCH.64 URZ, [UR4+0x150], UR6 ;  /* 0x0001500604ff75b2 */ /* 0x0024620008000100 */
[----:B------:R2:W1:Y:S01]  /*0e00*/  SYNCS.EXCH.64 URZ, [UR4+0x160], UR6 ;  /* 0x0001600604ff75b2 */ /* 0x0004620008000100 */
[----:B------:R2:W1:Y:S01]  /*0e10*/  SYNCS.EXCH.64 URZ, [UR4+0x158], UR6 ;  /* 0x0001580604ff75b2 */ /* 0x0004620008000100 */
[----:B------:R2:W1:Y:S02]  /*0e20*/  SYNCS.EXCH.64 URZ, [UR4+0x168], UR6 ;  /* 0x0001680604ff75b2 */ /* 0x0004640008000100 */
[----:B--2---:R-:W-:Y:S01]  /*0e30*/  NOP ;  /* 0x0000000000007918 */ /* 0x004fe20000000000 */
.L_x_15:
[----:B-1----:R-:W1:Y:S01]  /*0e40*/  LDCU UR4, c[0x0][0x36c] ;  /* 0x00006d80ff0477ac */ /* 0x002e620008000800 */
[----:B------:R-:W-:Y:S01]  /*0e50*/  ISETP.NE.OR P3, PT, R0, 0x2, !P3 ;  /* 0x000000020000780c */ /* 0x000fe20005f65670 */
[----:B------:R-:W-:Y:S01]  /*0e60*/  NOP ;  /* 0x0000000000007918 */ /* 0x000fe20000000000 */
[----:B------:R-:W-:Y:S01]  /*0e70*/  LOP3.LUT R0, R95, 0x1f, RZ, 0xc0, !PT ;  /* 0x0000001f5f007812 */ /* 0x000fe200078ec0ff */
[----:B------:R-:W-:Y:S02]  /*0e80*/  UISETP.NE.AND UP4, UPT, UR18, 0x2, UPT ;  /* 0x000000021200788c */ /* 0x000fe4000bf85270 */
[----:B------:R-:W-:Y:S02]  /*0e90*/  UISETP.NE.AND UP5, UPT, UR18, URZ, UPT ;  /* 0x000000ff1200728c */ /* 0x000fe4000bfa5270 */
[----:B-1----:R-:W-:-:S09]  /*0ea0*/  UISETP.EQ.U32.AND UP6, UPT, UR4, 0x1, UPT ;  /* 0x000000010400788c */ /* 0x002fd2000bfc2070 */
[----:B------:R-:W-:Y:S05]  /*0eb0*/  BRA.U !UP6, `(.L_x_16) ;  /* 0x000000010e087547 */ /* 0x000fea000b800000 */
[----:B---34-:R-:W-:Y:S01]  /*0ec0*/  UCGABAR_ARV ;  /* 0x00000000000079c7 */ /* 0x018fe20008000000 */
[----:B------:R-:W-:Y:S05]  /*0ed0*/  BRA `(.L_x_17) ;  /* 0x0000000000047947 */ /* 0x000fea0003800000 */
.L_x_16:
[----:B---34-:R-:W-:Y:S01]  /*0ee0*/  NOP ;  /* 0x0000000000007918 */ /* 0x018fe20000000000 */
.L_x_17:
[----:B------:R-:W1:Y:S01]  /*0ef0*/  S2UR UR30, SR_CTAID.X ;  /* 0x00000000001e79c3 */ /* 0x000e620000002500 */
[----:B------:R-:W-:-:S05]  /*0f00*/  CS2R.32 R87, SR_CgaSize ;  /* 0x0000000000577805 */ /* 0x000fca0000008a00 */
[----:B------:R-:W-:-:S05]  /*0f10*/  IMAD R87, R87, -0xa0, RZ ;  /* 0xffffff6057577824 */ /* 0x000fca00078e02ff */
[----:B------:R-:W-:-:S14]  /*0f20*/  R2UR UR5, R87 ;  /* 0x00000000570572ca */ /* 0x000fdc00000e0000 */
[----:B------:R-:W2:Y:S01]  /*0f30*/  LDCU UR5, c[0x0][UR5+0x2b0] ;  /* 0x00005600050577ac */ /* 0x000ea20008000800 */
[----:B------:R-:W-:-:S05]  /*0f40*/  CS2R.32 R87, SR_CgaSize ;  /* 0x0000000000577805 */ /* 0x000fca0000008a00 */
[----:B------:R-:W-:-:S05]  /*0f50*/  IMAD R87, R87, -0xa0, RZ ;  /* 0xffffff6057577824 */ /* 0x000fca00078e02ff */
[----:B------:R-:W-:-:S14]  /*0f60*/  R2UR UR4, R87 ;  /* 0x00000000570472ca */ /* 0x000fdc00000e0000 */
[----:B------:R-:W3:Y:S01]  /*0f70*/  LDCU UR4, c[0x0][UR4+0x2b4] ;  /* 0x00005680040477ac */ /* 0x000ee20008000800 */
[----:B------:R-:W4:Y:S01]  /*0f80*/  S2UR UR31, SR_CTAID.Y ;  /* 0x00000000001f79c3 */ /* 0x000f220000002600 */
[----:B------:R-:W-:-:S05]  /*0f90*/  CS2R.32 R87, SR_CgaSize ;  /* 0x0000000000577805 */ /* 0x000fca0000008a00 */
[----:B------:R-:W-:-:S05]  /*0fa0*/  IMAD R87, R87, -0xa0, RZ ;  /* 0xffffff6057577824 */ /* 0x000fca00078e02ff */
[----:B------:R-:W-:-:S14]  /*0fb0*/  R2UR UR7, R87 ;  /* 0x00000000570772ca */ /* 0x000fdc00000e0000 */
[----:B------:R-:W3:Y:S01]  /*0fc0*/  LDCU UR7, c[0x0][UR7+0x2a0] ;  /* 0x00005400070777ac */ /* 0x000ee20008000800 */
[----:B------:R-:W-:-:S05]  /*0fd0*/  CS2R.32 R87, SR_CgaSize ;  /* 0x0000000000577805 */ /* 0x000fca0000008a00 */
[----:B------:R-:W-:-:S05]  /*0fe0*/  IMAD R87, R87, -0xa0, RZ ;  /* 0xffffff6057577824 */ /* 0x000fca00078e02ff */
[----:B------:R-:W-:-:S14]  /*0ff0*/  R2UR UR59, R87 ;  /* 0x00000000573b72ca */ /* 0x000fdc00000e0000 */
[----:B------:R-:W3:Y:S01]  /*1000*/  LDCU UR59, c[0x0][UR59+0x2a4] ;  /* 0x000054803b3b77ac */ /* 0x000ee20008000800 */
[----:B------:R-:W3:Y:S01]  /*1010*/  S2UR UR8, SR_CgaCtaId ;  /* 0x00000000000879c3 */ /* 0x000ee20000008800 */
[----:B------:R-:W3:Y:S01]  /*1020*/  LDCU UR19, c[0x0][0xb24] ;  /* 0x00016480ff1377ac */ /* 0x000ee20008000800 */
[----:B------:R-:W3:Y:S01]  /*1030*/  LDCU UR42, c[0x0][0xb24] ;  /* 0x00016480ff2a77ac */ /* 0x000ee20008000800 */
[----:B-1----:R-:W-:Y:S01]  /*1040*/  I2FP.F32.U32 R3, UR30 ;  /* 0x0000001e00037c45 */ /* 0x002fe20008201000 */
[----:B------:R-:W1:Y:S04]  /*1050*/  LDCU UR22, c[0x0][0xb30] ;  /* 0x00016600ff1677ac */ /* 0x000e680008000800 */
[----:B--2---:R-:W-:Y:S01]  /*1060*/  FMUL R3, R3, UR5 ;  /* 0x0000000503037c20 */ /* 0x004fe20008400000 */
[----:B----4-:R-:W-:-:S05]  /*1070*/  I2FP.F32.U32 R2, UR31 ;  /* 0x0000001f00027c45 */ /* 0x010fca0008201000 */
[----:B------:R-:W2:Y:S01]  /*1080*/  F2I.U32.TRUNC.NTZ R3, R3 ;  /* 0x0000000300037305 */ /* 0x000ea2000020f000 */
[----:B---3--:R-:W-:Y:S01]  /*1090*/  FMUL R2, R2, UR4 ;  /* 0x0000000402027c20 */ /* 0x008fe20008400000 */
[----:B------:R-:W-:-:S06]  /*10a0*/  USHF.L.U32 UR28, UR8, 0xd, URZ ;  /* 0x0000000d081c7899 */ /* 0x000fcc00080006ff */
[----:B------:R-:W3:Y:S01]  /*10b0*/  F2I.U32.TRUNC.NTZ R2, R2 ;  /* 0x0000000200027305 */ /* 0x000ee2000020f000 */
[----:B------:R-:W-:Y:S01]  /*10c0*/  ULOP3.LUT UR28, UR28, 0x2000, URZ, 0xc0, !UPT ;  /* 0x000020001c1c7892 */ /* 0x000fe2000f8ec0ff */
[----:B--2---:R-:W-:Y:S02]  /*10d0*/  R2UR UR4, R3 ;  /* 0x00000000030472ca */ /* 0x004fe400000e0000 */
[----:B---3--:R-:W-:Y:S02]  /*10e0*/  R2UR UR6, R2 ;  /* 0x00000000020672ca */ /* 0x008fe400000e0000 */
[----:B------:R-:W-:-:S09]  /*10f0*/  PRMT R2, RZ, 0x7610, R2 ;  /* 0x00007610ff027816 */ /* 0x000fd20000000002 */
[----:B------:R-:W-:-:S04]  /*1100*/  UIADD3 UR5, UPT, UPT, -UR4, URZ, URZ ;  /* 0x000000ff04057290 */ /* 0x000fc8000fffe1ff */
[----:B------:R-:W-:Y:S02]  /*1110*/  UIMAD UR5, UR7, UR5, UR30 ;  /* 0x00000005070572a4 */ /* 0x000fe4000f8e021e */
[----:B------:R-:W-:-:S04]  /*1120*/  UIADD3 UR4, UPT, UPT, -UR6, URZ, URZ ;  /* 0x000000ff06047290 */ /* 0x000fc8000fffe1ff */
[----:B------:R-:W-:Y:S01]  /*1130*/  IMAD.U32 R87, RZ, RZ, UR5 ;  /* 0x00000005ff577e24 */ /* 0x000fe2000f8e00ff */
[----:B------:R-:W-:Y:S01]  /*1140*/  UIMAD UR59, UR59, UR4, UR31 ;  /* 0x000000043b3b72a4 */ /* 0x000fe2000f8e021f */
[----:B-1----:R-:W-:Y:S11]  /*1150*/  BRA.U UP5, `(.L_x_18) ;  /* 0x0000000105287547 */ /* 0x002ff6000b800000 */
[----:B------:R-:W-:Y:S01]  /*1160*/  R2UR UR6, R87 ;  /* 0x00000000570672ca */ /* 0x000fe200000e0000 */
[----:B------:R-:W-:-:S12]  /*1170*/  UISETP.NE.AND UP0, UPT, UR59, URZ, UPT ;  /* 0x000000ff3b00728c */ /* 0x000fd8000bf05270 */
[----:B------:R-:W-:-:S04]  /*1180*/  UISETP.EQ.OR UP0, UPT, UR6, URZ, !UP0 ;  /* 0x000000ff0600728c */ /* 0x000fc8000c702670 */
[----:B------:R-:W-:Y:S02]  /*1190*/  USEL UR5, URZ, 0x1, !UP0 ;  /* 0x00000001ff057887 */ /* 0x000fe4000c000000 */
[----:B------:R-:W-:-:S04]  /*11a0*/  UISETP.NE.AND UP0, UPT, UR59, URZ, UPT ;  /* 0x000000ff3b00728c */ /* 0x000fc8000bf05270 */
[----:B------:R-:W-:Y:S02]  /*11b0*/  USEL UR4, URZ, 0x2, UP0 ;  /* 0x00000002ff047887 */ /* 0x000fe40008000000 */
[----:B------:R-:W-:-:S04]  /*11c0*/  UISETP.NE.AND UP0, UPT, UR6, 0x1, UPT ;  /* 0x000000010600788c */ /* 0x000fc8000bf05270 */
[----:B------:R-:W-:-:S04]  /*11d0*/  USEL UR4, UR4, 0x2, UP0 ;  /* 0x0000000204047887 */ /* 0x000fc80008000000 */
[----:B------:R-:W-:-:S06]  /*11e0*/  UIADD3 UR4, UPT, UPT, UR5, UR4, URZ ;  /* 0x0000000405047290 */ /* 0x000fcc000fffe0ff */
[----:B------:R-:W-:-:S07]  /*11f0*/  MOV R2, UR4 ;  /* 0x0000000400027c02 */ /* 0x000fce0008000f00 */
.L_x_18:
[----:B------:R-:W1:Y:S01]  /*1200*/  S2UR UR36, SR_CTAID.Z ;  /* 0x00000000002479c3 */ /* 0x000e620000002700 */
[----:B------:R-:W-:-:S09]  /*1210*/  UISETP.GE.AND UP0, UPT, UR19, 0x1, UPT ;  /* 0x000000011300788c */ /* 0x000fd2000bf06270 */
[----:B------:R-:W-:Y:S05]  /*1220*/  BRA.U !UP0, `(.L_x_19) ;  /* 0x0000000108d47547 */ /* 0x000fea000b800000 */
[----:B------:R-:W2:Y:S01]  /*1230*/  LDCU.128 UR12, c[0x0][0xb10] ;  /* 0x00016200ff0c77ac */ /* 0x000ea20008000c00 */
[----:B------:R-:W3:Y:S01]  /*1240*/  LDCU UR20, c[0x0][0xb0c] ;  /* 0x00016180ff1477ac */ /* 0x000ee20008000800 */
[----:B------:R-:W4:Y:S01]  /*1250*/  LDCU UR6, c[0x0][0x370] ;  /* 0x00006e00ff0677ac */ /* 0x000f220008000800 */
[----:B------:R-:W1:Y:S01]  /*1260*/  LDCU UR7, c[0x0][0x374] ;  /* 0x00006e80ff0777ac */ /* 0x000e620008000800 */
[----:B------:R-:W1:Y:S01]  /*1270*/  LDCU UR21, c[0x0][0xb20] ;  /* 0x00016400ff1577ac */ /* 0x000e620008000800 */
[----:B--2---:R-:W-:Y:S02]  /*1280*/  UIMAD.WIDE.U32 UR4, UR30, UR12, URZ ;  /* 0x0000000c1e0472a5 */ /* 0x004fe4000f8e00ff */
[----:B---3--:R-:W-:Y:S01]  /*1290*/  UISETP.NE.AND UP0, UPT, UR20, 0x1, UPT ;  /* 0x000000011400788c */ /* 0x008fe2000bf05270 */
[----:B------:R-:W2:Y:S01]  /*12a0*/  LDCU.64 UR8, c[0x0][0xb28] ;  /* 0x00016500ff0877ac */ /* 0x000ea20008000a00 */
[----:B----4-:R-:W-:-:S03]  /*12b0*/  UIMAD.WIDE.U32 UR10, UR6, UR12, URZ ;  /* 0x0000000c060a72a5 */ /* 0x010fc6000f8e00ff */
[----:B------:R-:W-:Y:S01]  /*12c0*/  UMOV UR4, UR5 ;  /* 0x0000000500047c82 */ /* 0x000fe20008000000 */
[----:B------:R-:W-:Y:S02]  /*12d0*/  UISETP.NE.AND UP2, UPT, UR19, 0x1, UPT ;  /* 0x000000011300788c */ /* 0x000fe4000bf45270 */
[----:B------:R-:W-:Y:S01]  /*12e0*/  USHF.R.U32.HI UR4, URZ, UR13, UR4 ;  /* 0x0000000dff047299 */ /* 0x000fe20008011604 */
[----:B------:R-:W-:Y:S01]  /*12f0*/  UMOV UR10, UR11 ;  /* 0x0000000b000a7c82 */ /* 0x000fe20008000000 */
[----:B------:R-:W-:Y:S02]  /*1300*/  UIMAD.WIDE.U32 UR16, UR31, UR15, URZ ;  /* 0x0000000f1f1072a5 */ /* 0x000fe4000f8e00ff */
[----:B------:R-:W-:Y:S02]  /*1310*/  USEL UR5, UR30, UR4, !UP0 ;  /* 0x000000041e057287 */ /* 0x000fe4000c000000 */
[----:B------:R-:W-:Y:S02]  /*1320*/  @UP0 USHF.R.U32.HI UR6, URZ, UR13, UR10 ;  /* 0x0000000dff060299 */ /* 0x000fe4000801160a */
[----:B------:R-:W-:-:S02]  /*1330*/  UISETP.NE.AND UP0, UPT, UR14, 0x1, UPT ;  /* 0x000000010e00788c */ /* 0x000fc4000bf05270 */
[----:B-1----:R-:W-:Y:S02]  /*1340*/  UIMAD.WIDE.U32 UR10, UR7, UR15, URZ ;  /* 0x0000000f070a72a5 */ /* 0x002fe4000f8e00ff */
[----:B--2---:R-:W-:Y:S01]  /*1350*/  UIMAD.WIDE.U32 UR12, UR6, UR8, URZ ;  /* 0x00000008060c72a5 */ /* 0x004fe2000f8e00ff */
[----:B------:R-:W-:Y:S02]  /*1360*/  UMOV UR4, UR17 ;  /* 0x0000001100047c82 */ /* 0x000fe40008000000 */
[----:B------:R-:W-:Y:S02]  /*1370*/  USHF.R.U32.HI UR4, URZ, UR21, UR4 ;  /* 0x00000015ff047299 */ /* 0x000fe40008011604 */
[----:B------:R-:W-:Y:S02]  /*1380*/  UMOV UR10, UR11 ;  /* 0x0000000b000a7c82 */ /* 0x000fe40008000000 */
[----:B------:R-:W-:Y:S01]  /*1390*/  UMOV UR12, UR13 ;  /* 0x0000000d000c7c82 */ /* 0x000fe20008000000 */
[----:B------:R-:W-:-:S02]  /*13a0*/  @UP0 USHF.R.U32.HI UR7, URZ, UR21, UR10 ;  /* 0x00000015ff070299 */ /* 0x000fc4000801160a */
[----:B------:R-:W-:Y:S02]  /*13b0*/  USEL UR4, UR31, UR4, !UP0 ;  /* 0x000000041f047287 */ /* 0x000fe4000c000000 */
[----:B------:R-:W-:Y:S02]  /*13c0*/  UIMAD.WIDE.U32 UR10, UR7, UR8, URZ ;  /* 0x00000008070a72a5 */ /* 0x000fe4000f8e00ff */
[----:B------:R-:W-:Y:S02]  /*13d0*/  @UP2 USHF.R.U32.HI UR6, URZ, UR9, UR12 ;  /* 0x00000009ff062299 */ /* 0x000fe4000801160c */
[----:B------:R-:W-:-:S03]  /*13e0*/  UIMAD.WIDE.U32 UR12, UR4, UR8, URZ ;  /* 0x00000008040c72a5 */ /* 0x000fc6000f8e00ff */
[----:B------:R-:W-:Y:S02]  /*13f0*/  UMOV UR10, UR11 ;  /* 0x0000000b000a7c82 */ /* 0x000fe40008000000 */
[----:B------:R-:W-:Y:S02]  /*1400*/  @UP2 USHF.R.U32.HI UR7, URZ, UR9, UR10 ;  /* 0x00000009ff072299 */ /* 0x000fe4000801160a */
[----:B------:R-:W-:Y:S02]  /*1410*/  UIMAD UR10, UR6, UR19, URZ ;  /* 0x00000013060a72a4 */ /* 0x000fe4000f8e02ff */
[----:B------:R-:W-:-:S04]  /*1420*/  UIMAD UR7, UR7, UR19, URZ ;  /* 0x00000013070772a4 */ /* 0x000fc8000f8e02ff */
[----:B------:R-:W-:-:S03]  /*1430*/  UISETP.GE.AND UP0, UPT, UR4, UR7, UPT ;  /* 0x000000070400728c */ /* 0x000fc6000bf06270 */
[----:B------:R-:W-:Y:S01]  /*1440*/  UMOV UR7, UR13 ;  /* 0x0000000d00077c82 */ /* 0x000fe20008000000 */
[----:B------:R-:W-:Y:S02]  /*1450*/  UISETP.GE.OR UP0, UPT, UR5, UR10, UP0 ;  /* 0x0000000a0500728c */ /* 0x000fe40008706670 */
[----:B------:R-:W-:Y:S02]  /*1460*/  UIMAD.WIDE.U32 UR10, UR5, UR8, URZ ;  /* 0x00000008050a72a5 */ /* 0x000fe4000f8e00ff */
[----:B------:R-:W-:Y:S02]  /*1470*/  USHF.R.U32.HI UR7, URZ, UR9, UR7 ;  /* 0x00000009ff077299 */ /* 0x000fe40008011607 */
[----:B------:R-:W-:Y:S02]  /*1480*/  UIADD3 UR10, UPT, UPT, -UR4, URZ, URZ ;  /* 0x000000ff040a7290 */ /* 0x000fe4000fffe1ff */
[----:B------:R-:W-:Y:S02]  /*1490*/  USEL UR7, UR4, UR7, !UP2 ;  /* 0x0000000704077287 */ /* 0x000fe4000d000000 */
[----:B------:R-:W-:Y:S01]  /*14a0*/  UIMAD UR10, UR14, UR10, UR31 ;  /* 0x0000000a0e0a72a4 */ /* 0x000fe2000f8e021f */
[----:B------:R-:W-:Y:S01]  /*14b0*/  @!UP0 UMOV UR8, UR11 ;  /* 0x0000000b00088c82 */ /* 0x000fe20008000000 */
[----:B------:R-:W-:-:S02]  /*14c0*/  UIADD3 UR11, UPT, UPT, -UR5, URZ, URZ ;  /* 0x000000ff050b7290 */ /* 0x000fc4000fffe1ff */
[----:B------:R-:W-:Y:S02]  /*14d0*/  @!UP0 USHF.R.U32.HI UR8, URZ, UR9, UR8 ;  /* 0x00000009ff088299 */ /* 0x000fe40008011608 */
[----:B------:R-:W-:Y:S02]  /*14e0*/  UIADD3 UR9, UPT, UPT, -UR7, URZ, URZ ;  /* 0x000000ff07097290 */ /* 0x000fe4000fffe1ff */
[----:B------:R-:W-:Y:S02]  /*14f0*/  @!UP0 USEL UR8, UR5, UR8, !UP2 ;  /* 0x0000000805088287 */ /* 0x000fe4000d000000 */
[----:B------:R-:W-:Y:S02]  /*1500*/  UIMAD UR9, UR19, UR9, UR4 ;  /* 0x00000009130972a4 */ /* 0x000fe4000f8e0204 */
[----:B------:R-:W-:Y:S02]  /*1510*/  @!UP0 UIADD3 UR7, UPT, UPT, UR7, -UR8, URZ ;  /* 0x8000000807078290 */ /* 0x000fe4000fffe0ff */
[----:B------:R-:W-:-:S02]  /*1520*/  @!UP0 UIMAD UR6, UR9, UR6, UR8 ;  /* 0x00000006090682a4 */ /* 0x000fc4000f8e0208 */
[----:B------:R-:W-:Y:S02]  /*1530*/  @!UP0 UIMAD UR4, UR7, UR19, UR5 ;  /* 0x00000013070482a4 */ /* 0x000fe4000f8e0205 */
[----:B------:R-:W-:Y:S02]  /*1540*/  UIMAD UR30, UR20, UR11, UR30 ;  /* 0x0000000b141e72a4 */ /* 0x000fe4000f8e021e */
[----:B------:R-:W-:Y:S01]  /*1550*/  UIMAD UR31, UR4, UR14, UR10 ;  /* 0x0000000e041f72a4 */ /* 0x000fe2000f8e020a */
[----:B------:R-:W-:Y:S02]  /*1560*/  @!UP0 UMOV UR5, UR6 ;  /* 0x0000000600058c82 */ /* 0x000fe40008000000 */
[----:B------:R-:W-:-:S12]  /*1570*/  UIMAD UR30, UR5, UR20, UR30 ;  /* 0x00000014051e72a4 */ /* 0x000fd8000f8e021e */
.L_x_19:
[----:B------:R-:W-:-:S09]  /*1580*/  UISETP.NE.AND UP0, UPT, UR22, 0x1, UPT ;  /* 0x000000011600788c */ /* 0x000fd2000bf05270 */
[----:B------:R-:W-:Y:S05]  /*1590*/  BRA.U UP0, `(.L_x_20) ;  /* 0x0000000100407547 */ /* 0x000fea000b800000 */
[----:B------:R-:W2:Y:S01]  /*15a0*/  LDCU.128 UR8, c[0x0][0xb10] ;  /* 0x00016200ff0877ac */ /* 0x000ea20008000c00 */
[----:B------:R-:W3:Y:S01]  /*15b0*/  LDCU UR12, c[0x0][0xb0c] ;  /* 0x00016180ff0c77ac */ /* 0x000ee20008000800 */
[----:B------:R-:W4:Y:S01]  /*15c0*/  LDCU UR13, c[0x0][0xb20] ;  /* 0x00016400ff0d77ac */ /* 0x000f220008000800 */
[----:B--2---:R-:W-:Y:S02]  /*15d0*/  UIMAD.WIDE.U32 UR4, UR30, UR8, URZ ;  /* 0x000000081e0472a5 */ /* 0x004fe4000f8e00ff */
[----:B------:R-:W-:Y:S02]  /*15e0*/  UIMAD.WIDE.U32 UR6, UR31, UR11, URZ ;  /* 0x0000000b1f0672a5 */ /* 0x000fe4000f8e00ff */
[----:B---3--:R-:W-:Y:S02]  /*15f0*/  UISETP.NE.AND UP0, UPT, UR12, 0x1, UPT ;  /* 0x000000010c00788c */ /* 0x008fe4000bf05270 */
[----:B------:R-:W-:-:S03]  /*1600*/  USHF.R.U32.HI UR5, URZ, UR9, UR5 ;  /* 0x00000009ff057299 */ /* 0x000fc60008011605 */
[----:B------:R-:W-:Y:S01]  /*1610*/  UMOV UR4, UR7 ;  /* 0x0000000700047c82 */ /* 0x000fe20008000000 */
[----:B------:R-:W-:Y:S02]  /*1620*/  USEL UR5, UR30, UR5, !UP0 ;  /* 0x000000051e057287 */ /* 0x000fe4000c000000 */
[----:B------:R-:W-:Y:S02]  /*1630*/  UISETP.NE.AND UP0, UPT, UR10, 0x1, UPT ;  /* 0x000000010a00788c */ /* 0x000fe4000bf05270 */
[----:B----4-:R-:W-:-:S04]  /*1640*/  USHF.R.U32.HI UR4, URZ, UR13, UR4 ;  /* 0x0000000dff047299 */ /* 0x010fc80008011604 */
[----:B------:R-:W-:-:S04]  /*1650*/  USEL UR4, UR31, UR4, !UP0 ;  /* 0x000000041f047287 */ /* 0x000fc8000c000000 */
[----:B------:R-:W-:Y:S02]  /*1660*/  UIADD3 UR6, UPT, UPT, UR5, -UR4, URZ ;  /* 0x8000000405067290 */ /* 0x000fe4000fffe0ff */
[----:B------:R-:W-:Y:S02]  /*1670*/  UIADD3 UR4, UPT, UPT, -UR5, UR4, URZ ;  /* 0x0000000405047290 */ /* 0x000fe4000fffe1ff */
[----:B------:R-:W-:Y:S02]  /*1680*/  UIMAD UR31, UR6, UR10, UR31 ;  /* 0x0000000a061f72a4 */ /* 0x000fe4000f8e021f */
[----:B------:R-:W-:-:S12]  /*1690*/  UIMAD UR30, UR4, UR12, UR30 ;  /* 0x0000000c041e72a4 */ /* 0x000fd8000f8e021e */
.L_x_20:
[----:B------:R-:W-:Y:S01]  /*16a0*/  UISETP.NE.AND UP0, UPT, UR18, 0x2, UPT ;  /* 0x000000021200788c */ /* 0x000fe2000bf05270 */
[----:B------:R-:W-:Y:S09]  /*16b0*/  BRA.U !UP6, `(.L_x_21) ;  /* 0x000000010e0c7547 */ /* 0x000ff2000b800000 */
[----:B------:R-:W-:Y:S01]  /*16c0*/  UCGABAR_WAIT ;  /* 0x0000000000007dc7 */ /* 0x000fe20008000000 */
[----:B------:R-:W-:Y:S01]  /*16d0*/  CCTL.IVALL ;  /* 0x00000000ff00798f */ /* 0x000fe20002000000 */
[----:B------:R-:W-:Y:S05]  /*16e0*/  BRA `(.L_x_22) ;  /* 0x0000000000047947 */ /* 0x000fea0003800000 */
.L_x_21:
[----:B------:R-:W-:Y:S06]  /*16f0*/  BAR.SYNC.DEFER_BLOCKING 0x0 ;  /* 0x0000000000007b1d */ /* 0x000fec0000010000 */
.L_x_22:
[----:B------:R-:W-:Y:S05]  /*1700*/  BRA.U UP0, `(.L_x_23) ;  /* 0x0000001500947547 */ /* 0x000fea000b800000 */
[----:B------:R-:W2:Y:S01]  /*1710*/  LDCU UR6, c[0x0][0x38c] ;  /* 0x00007180ff0677ac */ /* 0x000ea20008000800 */
[----:B------:R-:W3:Y:S01]  /*1720*/  S2UR UR8, SR_CgaCtaId ;  /* 0x00000000000879c3 */ /* 0x000ee20000008800 */
[----:B------:R-:W-:Y:S01]  /*1730*/  PLOP3.LUT P1, PT, PT, PT, UP3, 0x80, 0x8 ;  /* 0x000000000008781c */ /* 0x000fe20003f2f038 */
[----:B------:R-:W-:Y:S01]  /*1740*/  IMAD.MOV.U32 R12, RZ, RZ, 0x1 ;  /* 0x00000001ff0c7424 */ /* 0x000fe200078e00ff */
[----:B------:R-:W-:Y:S01]  /*1750*/  UMOV UR7, 0x400 ;  /* 0x0000040000077882 */ /* 0x000fe20000000000 */
[----:B------:R-:W-:Y:S01]  /*1760*/  UISETP.NE.AND UP1, UPT, UR18, URZ, UPT ;  /* 0x000000ff1200728c */ /* 0x000fe2000bf25270 */
[----:B------:R-:W-:Y:S01]  /*1770*/  ISETP.EQ.OR P2, PT, R0, RZ, P3 ;  /* 0x000000ff0000720c */ /* 0x000fe20001f42670 */
[----:B------:R-:W-:Y:S01]  /*1780*/  USEL UR24, URZ, 0x1, UP4 ;  /* 0x00000001ff187887 */ /* 0x000fe2000a000000 */
[----:B------:R-:W-:Y:S02]  /*1790*/  PLOP3.LUT P1, PT, P1, PT, PT, 0x8, 0x80 ;  /* 0x000000000080781c */ /* 0x000fe40000f2e170 */
[----:B------:R-:W-:Y:S01]  /*17a0*/  CS2R R10, SRZ ;  /* 0x00000000000a7805 */ /* 0x000fe2000001ff00 */
[----:B------:R-:W-:Y:S01]  /*17b0*/  IMAD.MOV.U32 R9, RZ, RZ, RZ ;  /* 0x000000ffff097224 */ /* 0x000fe200078e00ff */
[----:B------:R-:W4:Y:S01]  /*17c0*/  LDCU UR40, c[0x0][0x370] ;  /* 0x00006e00ff2877ac */ /* 0x000f220008000800 */
[----:B------:R-:W-:Y:S01]  /*17d0*/  IMAD.MOV.U32 R8, RZ, RZ, 0x1 ;  /* 0x00000001ff087424 */ /* 0x000fe200078e00ff */
[----:B------:R-:W1:Y:S01]  /*17e0*/  LDCU.64 UR26, c[0x0][0x348] ;  /* 0x00006900ff1a77ac */ /* 0x000e620008000a00 */
[----:B--2---:R-:W-:-:S02]  /*17f0*/  UIADD3 UR5, UPT, UPT, UR6, 0x3f, URZ ;  /* 0x0000003f06057890 */ /* 0x004fc4000fffe0ff */
[----:B------:R-:W-:Y:S02]  /*1800*/  USHF.R.U32.HI UR45, URZ, 0x6, UR28 ;  /* 0x00000006ff2d7899 */ /* 0x000fe4000801161c */
[----:B------:R-:W-:Y:S02]  /*1810*/  USHF.R.S32.HI UR4, URZ, 0x1f, UR5 ;  /* 0x0000001fff047899 */ /* 0x000fe40008011405 */
[----:B---3--:R-:W-:Y:S02]  /*1820*/  ULEA UR7, UR8, UR7, 0x18 ;  /* 0x0000000708077291 */ /* 0x008fe4000f8ec0ff */
[----:B------:R-:W-:Y:S02]  /*1830*/  ULEA.HI UR4, UR4, UR5, URZ, 0x6 ;  /* 0x0000000504047291 */ /* 0x000fe4000f8f30ff */
[----:B------:R-:W-:Y:S02]  /*1840*/  UIADD3 UR46, UPT, UPT, UR6, 0x7e, URZ ;  /* 0x0000007e062e7890 */ /* 0x000fe4000fffe0ff */
[----:B------:R-:W-:-:S02]  /*1850*/  USHF.R.S32.HI UR43, URZ, 0x6, UR4 ;  /* 0x00000006ff2b7899 */ /* 0x000fc40008011404 */
[----:B------:R-:W-:Y:S02]  /*1860*/  UIADD3 UR4, UPT, UPT, UR6, -0x1, URZ ;  /* 0xffffffff06047890 */ /* 0x000fe4000fffe0ff */
[----:B------:R-:W-:Y:S02]  /*1870*/  UISETP.LT.U32.AND UP0, UPT, UR43, 0xa, UPT ;  /* 0x0000000a2b00788c */ /* 0x000fe4000bf01070 */
[----:B------:R-:W-:Y:S02]  /*1880*/  UISETP.GE.U32.AND UP2, UPT, UR4, -0x7f, UPT ;  /* 0xffffff810400788c */ /* 0x000fe4000bf46070 */
[----:B------:R-:W-:Y:S01]  /*1890*/  USEL UR41, UR43, 0xa, UP0 ;  /* 0x0000000a2b297887 */ /* 0x000fe20008000000 */
[----:B------:R-:W2:Y:S03]  /*18a0*/  LDCU UR39, c[0x0][0x374] ;  /* 0x00006e80ff2777ac */ /* 0x000ea60008000800 */
[----:B------:R-:W-:-:S02]  /*18b0*/  UIADD3 UR21, UPT, UPT, UR41, -0x1, URZ ;  /* 0xffffffff29157890 */ /* 0x000fc4000fffe0ff */
[----:B------:R-:W-:-:S03]  /*18c0*/  USEL UR24, UR24, 0x2, UP1 ;  /* 0x0000000218187887 */ /* 0x000fc60008800000 */
[----:B------:R-:W-:Y:S02]  /*18d0*/  @UP2 UIADD3 UR21, UPT, UPT, UR41, URZ, URZ ;  /* 0x000000ff29152290 */ /* 0x000fe4000fffe0ff */
[----:B------:R-:W-:Y:S02]  /*18e0*/  UIADD3 UR29, UPT, UPT, UR7, 0x10400, UR28 ;  /* 0x00010400071d7890 */ /* 0x000fe4000fffe01c */
[----:B------:R-:W-:Y:S02]  /*18f0*/  UIADD3 UR44, UPT, UPT, UR43, -UR41, URZ ;  /* 0x800000292b2c7290 */ /* 0x000fe4000fffe0ff */
[----:B------:R-:W-:Y:S01]  /*1900*/  UIADD3 UR21, UPT, UPT, UR21, 0x1, URZ ;  /* 0x0000000115157890 */ /* 0x000fe2000fffe0ff */
[----:B-1--4-:R-:W-:-:S11]  /*1910*/  UMOV UR5, URZ ;  /* 0x000000ff00057c82 */ /* 0x012fd60008000000 */
.L_x_43:
[----:B-1----:R-:W1:Y:S02]  /*1920*/  S2UR UR4, SR_CgaCtaId ;  /* 0x00000000000479c3 */ /* 0x002e640000008800 */
[----:B-1----:R-:W-:-:S09]  /*1930*/  UISETP.NE.AND UP0, UPT, UR4, URZ, UPT ;  /* 0x000000ff0400728c */ /* 0x002fd2000bf05270 */
[----:B------:R-:W-:Y:S05]  /*1940*/  BRA.U UP0, `(.L_x_24) ;  /* 0x0000000100287547 */ /* 0x000fea000b800000 */
[----:B------:R-:W-:Y:S02]  /*1950*/  LEA R0, R9, UR7, 0x3 ;  /* 0x0000000709007c11 */ /* 0x000fe4000f8e18ff */
[----:B------:R-:W-:-:S04]  /*1960*/  SHF.L.U32 R3, R8, 0x1f, RZ ;  /* 0x0000001f08037819 */ /* 0x000fc800000006ff */
[----:B------:R-:W1:Y:S02]  /*1970*/  SYNCS.PHASECHK.TRANS64.TRYWAIT P0, [R0+URZ+0x160], R3 ;  /* 0x00016003000075a7 */ /* 0x000e6400080011ff */
[----:B-1----:R-:W-:Y:S05]  /*1980*/  @!P0 BRA `(.L_x_25) ;  /* 0x0000008000588947 */ /* 0x002fea0003800000 */
.L_x_139:
[----:B------:R3:W-:Y:S01]  /*1990*/  SYNCS.ARRIVE.TRANS64.A1T0 RZ, [R0+URZ+0x150], RZ ;  /* 0x000150ff00ff79a7 */ /* 0x0007e200081000ff */
[----:B------:R-:W-:-:S05]  /*19a0*/  VIADD R9, R9, 0x1 ;  /* 0x0000000109097836 */ /* 0x000fca0000000000 */
[----:B------:R-:W-:-:S04]  /*19b0*/  ISETP.NE.AND P0, PT, R9, 0x2, PT ;  /* 0x000000020900780c */ /* 0x000fc80003f05270 */
[----:B-1----:R-:W-:Y:S02]  /*19c0*/  SEL R3, RZ, 0x1, P0 ;  /* 0x00000001ff037807 */ /* 0x002fe40000000000 */
[----:B------:R-:W-:Y:S02]  /*19d0*/  SEL R9, R9, RZ, P0 ;  /* 0x000000ff09097207 */ /* 0x000fe40000000000 */
[----:B------:R-:W-:-:S07]  /*19e0*/  LOP3.LUT R8, R8, R3, RZ, 0x3c, !PT ;  /* 0x0000000308087212 */ /* 0x000fce00078e3cff */
.L_x_24:
[----:B------:R-:W-:Y:S01]  /*19f0*/  ULEA UR4, UR5, UR7, 0x3 ;  /* 0x0000000705047291 */ /* 0x000fe2000f8e18ff */
[----:B---3--:R-:W-:Y:S01]  /*1a00*/  SHF.L.U32 R0, R12, 0x1f, RZ ;  /* 0x0000001f0c007819 */ /* 0x008fe200000006ff */
[----:B------:R-:W-:Y:S02]  /*1a10*/  UISETP.GE.U32.AND UP0, UPT, UR46, 0x7f, UPT ;  /* 0x0000007f2e00788c */ /* 0x000fe4000bf06070 */
[----:B------:R-:W-:Y:S02]  /*1a20*/  USHF.L.U32 UR35, UR30, 0x6, URZ ;  /* 0x000000061e237899 */ /* 0x000fe400080006ff */
[----:B------:R-:W-:Y:S01]  /*1a30*/  ULEA UR19, UR31, UR45, 0x8 ;  /* 0x0000002d1f137291 */ /* 0x000fe2000f8e40ff */
[----:B------:R-:W-:Y:S02]  /*1a40*/  UMOV UR13, URZ ;  /* 0x000000ff000d7c82 */ /* 0x000fe40008000000 */
[----:B------:R1:W3:Y:S02]  /*1a50*/  SYNCS.PHASECHK.TRANS64.TRYWAIT P0, [UR4+0x50], R0 ;  /* 0x00005000ff0075a7 */ /* 0x0002e40008001104 */
[----:B------:R-:W-:Y:S07]  /*1a60*/  BRA.U !UP0, `(.L_x_26) ;  /* 0x0000000108bc7547 */ /* 0x000fee000b800000 */
[----:B------:R-:W-:Y:S01]  /*1a70*/  UMOV UR6, URZ ;  /* 0x000000ff00067c82 */ /* 0x000fe20008000000 */
[----:B------:R-:W-:-:S05]  /*1a80*/  UMOV UR4, UR5 ;  /* 0x0000000500047c82 */ /* 0x000fca0008000000 */
.L_x_32:
[----:B------:R-:W-:Y:S01]  /*1a90*/  ULEA UR33, UR4, UR7, 0x3 ;  /* 0x0000000704217291 */ /* 0x000fe2000f8e18ff */
[----:B---3--:R-:W-:Y:S01]  /*1aa0*/  @!P3 MOV R2, 0x5000 ;  /* 0x000050000002b802 */ /* 0x008fe20000000f00 */
[----:B-1-34-:R-:W-:Y:S10]  /*1ab0*/  @P0 BRA `(.L_x_27) ;  /* 0x00000000000c0947 */ /* 0x01aff40003800000 */
[----:B------:R-:W-:-:S04]  /*1ac0*/  SHF.L.U32 R3, R12, 0x1f, RZ ;  /* 0x0000001f0c037819 */ /* 0x000fc800000006ff */
[----:B------:R-:W3:Y:S02]  /*1ad0*/  SYNCS.PHASECHK.TRANS64.TRYWAIT P0, [UR33+0x50], R3 ;  /* 0x00005003ff0075a7 */ /* 0x000ee40008001121 */
[----:B---3--:R-:W-:Y:S05]  /*1ae0*/  @!P0 BRA `(.L_x_28) ;  /* 0x0000008000148947 */ /* 0x008fea0003800000 */
.L_x_27:
[----:B------:R3:W-:Y:S01]  /*1af0*/  @!P3 SYNCS.ARRIVE.TRANS64 RZ, [UR33], R2 ;  /* 0x00000002ffffb9a7 */ /* 0x0007e20008000021 */
[----:B------:R-:W-:-:S04]  /*1b00*/  ULOP3.LUT UR5, UR24, 0x2, URZ, 0xfc, !UPT ;  /* 0x0000000218057892 */ /* 0x000fc8000f8efcff */
[----:B------:R-:W-:-:S09]  /*1b10*/  UISETP.NE.AND UP0, UPT, UR5, 0x2, UPT ;  /* 0x000000020500788c */ /* 0x000fd2000bf05270 */
[----:B------:R-:W-:Y:S05]  /*1b20*/  BRA.U UP0, `(.L_x_29) ;  /* 0x0000000100047547 */ /* 0x000fea000b800000 */
[----:B--2---:R-:W-:Y:S05]  /*1b30*/  BPT.TRAP 0x1 ;  /* 0x000000040000795c */ /* 0x004fea0000300000 */
.L_x_29:
[----:B------:R-:W-:Y:S04]  /*1b40*/  BSSY.RECONVERGENT B0, `(.L_x_30) ;  /* 0x0000003000007945 */ /* 0x000fe80003800200 */
[----:B------:R-:W-:Y:S05]  /*1b50*/  @P2 BRA `(.L_x_31) ;  /* 0x0000000000042947 */ /* 0x000fea0003800000 */
[----:B--2---:R-:W-:Y:S05]  /*1b60*/  BPT.TRAP 0x1 ;  /* 0x000000040000795c */ /* 0x004fea0000300000 */
.L_x_31:
[----:B--2---:R-:W-:Y:S05]  /*1b70*/  BSYNC.RECONVERGENT B0 ;  /* 0x0000000000007941 */ /* 0x004fea0003800200 */
.L_x_30:
[----:B------:R-:W-:Y:S02]  /*1b80*/  UIADD3 UR5, UPT, UPT, UR4, 0x1, URZ ;  /* 0x0000000104057890 */ /* 0x000fe4000fffe0ff */
[----:B------:R-:W-:Y:S02]  /*1b90*/  USHF.L.U32 UR34, UR6, 0x6, URZ ;  /* 0x0000000606227899 */ /* 0x000fe400080006ff */
[----:B------:R-:W-:Y:S02]  /*1ba0*/  UISETP.NE.AND UP0, UPT, UR5, 0xa, UPT ;  /* 0x0000000a0500788c */ /* 0x000fe4000bf05270 */
[----:B------:R-:W-:Y:S02]  /*1bb0*/  UIADD3 UR6, UPT, UPT, UR6, 0x1, URZ ;  /* 0x0000000106067890 */ /* 0x000fe4000fffe0ff */
[----:B------:R-:W-:Y:S02]  /*1bc0*/  USEL UR9, URZ, 0x1, UP0 ;  /* 0x00000001ff097887 */ /* 0x000fe40008000000 */
[----:B------:R-:W-:-:S02]  /*1bd0*/  USEL UR5, UR5, URZ, UP0 ;  /* 0x000000ff05057287 */ /* 0x000fc40008000000 */
[----:B------:R-:W-:Y:S02]  /*1be0*/  ULEA UR32, UR4, UR7, 0xc ;  /* 0x0000000704207291 */ /* 0x000fe4000f8e60ff */
[----:B------:R-:W-:Y:S01]  /*1bf0*/  ULEA UR8, UR5, UR7, 0x3 ;  /* 0x0000000705087291 */ /* 0x000fe2000f8e18ff */
[----:B------:R-:W-:Y:S01]  /*1c00*/  LOP3.LUT R12, R12, UR9, RZ, 0x3c, !PT ;  /* 0x000000090c0c7c12 */ /* 0x000fe2000f8e3cff */
[----:B------:R-:W-:Y:S02]  /*1c10*/  UIADD3 UR10, UP1, UPT, UR26, 0x80, URZ ;  /* 0x000000801a0a7890 */ /* 0x000fe4000ff3e0ff */
[----:B------:R-:W-:Y:S01]  /*1c20*/  ULEA UR16, UR4, UR28, 0xe ;  /* 0x0000001c04107291 */ /* 0x000fe2000f8e70ff */
[----:B-1----:R-:W-:Y:S01]  /*1c30*/  SHF.L.U32 R0, R12, 0x1f, RZ ;  /* 0x0000001f0c007819 */ /* 0x002fe200000006ff */
[----:B------:R-:W-:Y:S02]  /*1c40*/  UIADD3.X UR11, UPT, UPT, URZ, UR27, URZ, UP1, !UPT ;  /* 0x0000001bff0b7290 */ /* 0x000fe40008ffe4ff */
[----:B------:R-:W-:Y:S01]  /*1c50*/  UIADD3 UR32, UPT, UPT, UR32, 0x6400, URZ ;  /* 0x0000640020207890 */ /* 0x000fe2000fffe0ff */
[----:B------:R4:W1:Y:S01]  /*1c60*/  SYNCS.PHASECHK.TRANS64.TRYWAIT P0, [UR8+0x50], R0 ;  /* 0x00005000ff0075a7 */ /* 0x0008620008001108 */
[----:B------:R-:W-:-:S02]  /*1c70*/  UIADD3 UR8, UP0, UPT, UR26, 0x180, URZ ;  /* 0x000001801a087890 */ /* 0x000fc4000ff1e0ff */
[----:B------:R-:W-:Y:S02]  /*1c80*/  UIADD3 UR16, UPT, UPT, UR7, 0x10400, UR16 ;  /* 0x0001040007107890 */ /* 0x000fe4000fffe010 */
[----:B------:R-:W-:Y:S02]  /*1c90*/  UIADD3.X UR9, UPT, UPT, URZ, UR27, URZ, UP0, !UPT ;  /* 0x0000001bff097290 */ /* 0x000fe400087fe4ff */
[----:B------:R-:W-:Y:S01]  /*1ca0*/  UISETP.NE.AND UP0, UPT, UR6, UR21, UPT ;  /* 0x000000150600728c */ /* 0x000fe2000bf05270 */
[----:B------:R-:W-:Y:S01]  /*1cb0*/  UMOV UR12, 0x0 ;  /* 0x00000000000c7882 */ /* 0x000fe20000000000 */
[----:B------:R-:W-:Y:S01]  /*1cc0*/  UMOV UR13, 0x10000000 ;  /* 0x10000000000d7882 */ /* 0x000fe20000000000 */
[----:B------:R-:W-:Y:S01]  /*1cd0*/  UMOV UR4, 0x30000 ;  /* 0x0003000000047882 */ /* 0x000fe20000000000 */
[----:B------:R-:W-:Y:S01]  /*1ce0*/  UMOV UR20, UR36 ;  /* 0x0000002400147c82 */ /* 0x000fe20008000000 */
[----:B------:R-:W-:Y:S01]  /*1cf0*/  UMOV UR17, UR33 ;  /* 0x0000002100117c82 */ /* 0x000fe20008000000 */
[----:B------:R-:W-:Y:S01]  /*1d00*/  UMOV UR18, UR34 ;  /* 0x0000002200127c82 */ /* 0x000fe20008000000 */
[----:B------:R-:W-:Y:S01]  /*1d10*/  UTMALDG.3D [UR32], [UR10], desc[UR12] ;  /* 0x00000c200a0075b4 */ /* 0x000fe20008011000 */
[----:B------:R2:W-:Y:S02]  /*1d20*/  UTMALDG.3D.MULTICAST [UR16], [UR8], UR4, desc[UR12] ;  /* 0x00000c10080073b4 */ /* 0x0005e40008011804 */
[----:B--2---:R-:W-:Y:S01]  /*1d30*/  UMOV UR13, UR21 ;  /* 0x00000015000d7c82 */ /* 0x004fe20008000000 */
[----:B------:R-:W-:Y:S01]  /*1d40*/  UMOV UR4, UR5 ;  /* 0x0000000500047c82 */ /* 0x000fe20008000000 */
[----:B------:R-:W-:Y:S05]  /*1d50*/  BRA.U UP0, `(.L_x_32) ;  /* 0xfffffffd004c7547 */ /* 0x000fea000b83ffff */
.L_x_26:
[----:B------:R-:W-:Y:S01]  /*1d60*/  ULEA UR4, UR5, UR7, 0x3 ;  /* 0x0000000705047291 */ /* 0x000fe2000f8e18ff */
[----:B-1--4-:R-:W-:Y:S01]  /*1d70*/  SHF.L.U32 R0, R12, 0x1f, RZ ;  /* 0x0000001f0c007819 */ /* 0x012fe200000006ff */
[----:B------:R-:W-:Y:S01]  /*1d80*/  @!P1 SYNCS.ARRIVE.TRANS64.A1T0 RZ, [UR7+0xe8], RZ ;  /* 0x0000e8ffffff99a7 */ /* 0x000fe20008100007 */
[----:B------:R-:W-:-:S06]  /*1d90*/  UISETP.GT.AND UP0, UPT, UR43, UR41, UPT ;  /* 0x000000292b00728c */ /* 0x000fcc000bf04270 */
[----:B---3--:R1:W3:Y:S03]  /*1da0*/  SYNCS.PHASECHK.TRANS64.TRYWAIT P0, [UR4+0x50], R0 ;  /* 0x00005000ff0075a7 */ /* 0x0082e60008001104 */
[----:B------:R-:W-:Y:S05]  /*1db0*/  BRA.U !UP0, `(.L_x_33) ;  /* 0x0000000108bc7547 */ /* 0x000fea000b800000 */
[----:B------:R-:W-:Y:S01]  /*1dc0*/  UIADD3 UR25, UPT, UPT, UR44, UR13, URZ ;  /* 0x0000000d2c197290 */ /* 0x000fe2000fffe0ff */
[----:B------:R-:W-:-:S11]  /*1dd0*/  UMOV UR4, UR5 ;  /* 0x0000000500047c82 */ /* 0x000fd60008000000 */
.L_x_39:
[----:B------:R-:W-:Y:S01]  /*1de0*/  ULEA UR9, UR4, UR7, 0x3 ;  /* 0x0000000704097291 */ /* 0x000fe2000f8e18ff */
[----:B---3--:R-:W-:Y:S01]  /*1df0*/  @!P3 MOV R2, 0x5000 ;  /* 0x000050000002b802 */ /* 0x008fe20000000f00 */
[----:B-1-3--:R-:W-:Y:S10]  /*1e00*/  @P0 BRA `(.L_x_34) ;  /* 0x00000000000c0947 */ /* 0x00aff40003800000 */
[----:B------:R-:W-:-:S04]  /*1e10*/  SHF.L.U32 R3, R12, 0x1f, RZ ;  /* 0x0000001f0c037819 */ /* 0x000fc800000006ff */
[----:B------:R-:W3:Y:S02]  /*1e20*/  SYNCS.PHASECHK.TRANS64.TRYWAIT P0, [UR9+0x50], R3 ;  /* 0x00005003ff0075a7 */ /* 0x000ee40008001109 */
[----:B---3--:R-:W-:Y:S05]  /*1e30*/  @!P0 BRA `(.L_x_35) ;  /* 0x0000007c00588947 */ /* 0x008fea0003800000 */
.L_x_34:
[----:B------:R3:W-:Y:S01]  /*1e40*/  @!P3 SYNCS.ARRIVE.TRANS64 RZ, [UR9], R2 ;  /* 0x00000002ffffb9a7 */ /* 0x0007e20008000009 */
[----:B------:R-:W-:-:S04]  /*1e50*/  ULOP3.LUT UR5, UR24, 0x2, URZ, 0xfc, !UPT ;  /* 0x0000000218057892 */ /* 0x000fc8000f8efcff */
[----:B------:R-:W-:-:S09]  /*1e60*/  UISETP.NE.AND UP0, UPT, UR5, 0x2, UPT ;  /* 0x000000020500788c */ /* 0x000fd2000bf05270 */
[----:B------:R-:W-:Y:S05]  /*1e70*/  BRA.U UP0, `(.L_x_36) ;  /* 0x0000000100047547 */ /* 0x000fea000b800000 */
[----:B--2---:R-:W-:Y:S05]  /*1e80*/  BPT.TRAP 0x1 ;  /* 0x000000040000795c */ /* 0x004fea0000300000 */
.L_x_36:
[----:B------:R-:W-:Y:S04]  /*1e90*/  BSSY.RECONVERGENT B0, `(.L_x_37) ;  /* 0x0000003000007945 */ /* 0x000fe80003800200 */
[----:B------:R-:W-:Y:S05]  /*1ea0*/  @P2 BRA `(.L_x_38) ;  /* 0x0000000000042947 */ /* 0x000fea0003800000 */
[----:B--2---:R-:W-:Y:S05]  /*1eb0*/  BPT.TRAP 0x1 ;  /* 0x000000040000795c */ /* 0x004fea0000300000 */
.L_x_38:
[----:B--2---:R-:W-:Y:S05]  /*1ec0*/  BSYNC.RECONVERGENT B0 ;  /* 0x0000000000007941 */ /* 0x004fea0003800200 */
.L_x_37:
[----:B------:R-:W-:Y:S02]  /*1ed0*/  UIADD3 UR5, UPT, UPT, UR4, 0x1, URZ ;  /* 0x0000000104057890 */ /* 0x000fe4000fffe0ff */
[----:B------:R-:W-:Y:S02]  /*1ee0*/  UIADD3 UR14, UP1, UPT, UR26, 0x80, URZ ;  /* 0x000000801a0e7890 */ /* 0x000fe4000ff3e0ff */
[----:B------:R-:W-:Y:S02]  /*1ef0*/  UISETP.NE.AND UP0, UPT, UR5, 0xa, UPT ;  /* 0x0000000a0500788c */ /* 0x000fe4000bf05270 */
[----:B------:R-:W-:Y:S02]  /*1f00*/  USHF.L.U32 UR10, UR13, 0x6, URZ ;  /* 0x000000060d0a7899 */ /* 0x000fe400080006ff */
[----:B------:R-:W-:Y:S02]  /*1f10*/  USEL UR8, URZ, 0x1, UP0 ;  /* 0x00000001ff087887 */ /* 0x000fe40008000000 */
[----:B------:R-:W-:-:S02]  /*1f20*/  USEL UR5, UR5, URZ, UP0 ;  /* 0x000000ff05057287 */ /* 0x000fc40008000000 */
[----:B------:R-:W-:Y:S02]  /*1f30*/  UIADD3 UR22, UP0, UPT, UR26, 0x180, URZ ;  /* 0x000001801a167890 */ /* 0x000fe4000ff1e0ff */
[----:B------:R-:W-:Y:S01]  /*1f40*/  LOP3.LUT R12, R12, UR8, RZ, 0x3c, !PT ;  /* 0x000000080c0c7c12 */ /* 0x000fe2000f8e3cff */
[----:B------:R-:W-:Y:S02]  /*1f50*/  ULEA UR8, UR4, UR7, 0xc ;  /* 0x0000000704087291 */ /* 0x000fe4000f8e60ff */
[----:B------:R-:W-:Y:S01]  /*1f60*/  ULEA UR6, UR5, UR7, 0x3 ;  /* 0x0000000705067291 */ /* 0x000fe2000f8e18ff */
[----:B-1----:R-:W-:Y:S01]  /*1f70*/  SHF.L.U32 R0, R12, 0x1f, RZ ;  /* 0x0000001f0c007819 */ /* 0x002fe200000006ff */
[----:B------:R-:W-:Y:S02]  /*1f80*/  UIADD3 UR8, UPT, UPT, UR8, 0x6400, URZ ;  /* 0x0000640008087890 */ /* 0x000fe4000fffe0ff */
[----:B------:R-:W-:Y:S02]  /*1f90*/  UIADD3.X UR15, UPT, UPT, URZ, UR27, URZ, UP1, !UPT ;  /* 0x0000001bff0f7290 */ /* 0x000fe40008ffe4ff */
[----:B------:R-:W-:-:S02]  /*1fa0*/  ULEA UR16, UR4, UR29, 0xe ;  /* 0x0000001d04107291 */ /* 0x000fc4000f8e70ff */
[----:B------:R-:W-:Y:S01]  /*1fb0*/  UIADD3.X UR23, UPT, UPT, URZ, UR27, URZ, UP0, !UPT ;  /* 0x0000001bff177290 */ /* 0x000fe200087fe4ff */
[----:B------:R4:W1:Y:S01]  /*1fc0*/  SYNCS.PHASECHK.TRANS64.TRYWAIT P0, [UR6+0x50], R0 ;  /* 0x00005000ff0075a7 */ /* 0x0008620008001106 */
[----:B------:R-:W-:Y:S01]  /*1fd0*/  UMOV UR30, 0x0 ;  /* 0x00000000001e7882 */ /* 0x000fe20000000000 */
[----:B------:R-:W-:Y:S01]  /*1fe0*/  UMOV UR31, 0x10000000 ;  /* 0x10000000001f7882 */ /* 0x000fe20000000000 */
[----:B------:R-:W-:Y:S01]  /*1ff0*/  UMOV UR11, UR35 ;  /* 0x00000023000b7c82 */ /* 0x000fe20008000000 */
[----:B------:R-:W-:Y:S01]  /*2000*/  UMOV UR12, UR36 ;  /* 0x00000024000c7c82 */ /* 0x000fe20008000000 */
[----:B------:R-:W-:Y:S01]  /*2010*/  UMOV UR6, 0x30000 ;  /* 0x0003000000067882 */ /* 0x000fe20000000000 */
[----:B------:R-:W-:Y:S01]  /*2020*/  UMOV UR20, UR36 ;  /* 0x0000002400147c82 */ /* 0x000fe20008000000 */
[----:B------:R-:W-:Y:S01]  /*2030*/  UMOV UR17, UR9 ;  /* 0x0000000900117c82 */ /* 0x000fe20008000000 */
[----:B------:R-:W-:Y:S01]  /*2040*/  UMOV UR18, UR10 ;  /* 0x0000000a00127c82 */ /* 0x000fe20008000000 */
[----:B------:R4:W-:Y:S01]  /*2050*/  UTMALDG.3D [UR8], [UR14], desc[UR30] ;  /* 0x00001e080e0075b4 */ /* 0x0009e20008011000 */
[----:B------:R-:W-:Y:S01]  /*2060*/  UIADD3 UR13, UPT, UPT, UR13, 0x1, URZ ;  /* 0x000000010d0d7890 */ /* 0x000fe2000fffe0ff */
[----:B------:R-:W-:-:S03]  /*2070*/  UMOV UR4, UR5 ;  /* 0x0000000500047c82 */ /* 0x000fc60008000000 */
[----:B------:R-:W-:Y:S01]  /*2080*/  UISETP.NE.AND UP0, UPT, UR13, UR25, UPT ;  /* 0x000000190d00728c */ /* 0x000fe2000bf05270 */
[----:B------:R4:W-:Y:S08]  /*2090*/  UTMALDG.3D.MULTICAST [UR16], [UR22], UR6, desc[UR30] ;  /* 0x00001e10160073b4 */ /* 0x0009f00008011806 */
[----:B----4-:R-:W-:Y:S05]  /*20a0*/  BRA.U UP0, `(.L_x_39) ;  /* 0xfffffffd004c7547 */ /* 0x010fea000b83ffff */
.L_x_33:
[C---:B------:R-:W-:Y:S01]  /*20b0*/  LEA R3, R11.reuse, UR7, 0x3 ;  /* 0x000000070b037c11 */ /* 0x040fe2000f8e18ff */
[----:B------:R-:W-:Y:S01]  /*20c0*/  NOP ;  /* 0x0000000000007918 */ /* 0x000fe20000000000 */
[----:B-1----:R-:W-:Y:S02]  /*20d0*/  SHF.L.U32 R0, R10, 0x1f, RZ ;  /* 0x0000001f0a007819 */ /* 0x002fe400000006ff */
[----:B------:R-:W-:Y:S02]  /*20e0*/  LEA R5, R11, UR7, 0x4 ;  /* 0x000000070b057c11 */ /* 0x000fe4000f8e20ff */
[----:B---3--:R-:W1:Y:S02]  /*20f0*/  SYNCS.PHASECHK.TRANS64.TRYWAIT P0, [R3+URZ+0xf0], R0 ;  /* 0x0000f000030075a7 */ /* 0x008e6400080011ff */
[----:B-1----:R-:W-:Y:S05]  /*2100*/  @!P0 BRA `(.L_x_40) ;  /* 0x0000007800bc8947 */ /* 0x002fea0003800000 */
.L_x_142:
[----:B------:R-:W3:Y:S01]  /*2110*/  LDS.128 R4, [R5+0x180] ;  /* 0x0001800005047984 */ /* 0x000ee20000000c00 */
[----:B------:R-:W-:Y:S01]  /*2120*/  UISETP.GE.AND UP0, UPT, UR42, 0x1, UPT ;  /* 0x000000012a00788c */ /* 0x000fe2000bf06270 */
[----:B------:R-:W-:Y:S01]  /*2130*/  @!PT LDS RZ, [RZ] ;  /* 0x00000000fffff984 */ /* 0x000fe20000000800 */
[----:B------:R-:W-:Y:S01]  /*2140*/  @!PT LDS RZ, [RZ] ;  /* 0x00000000fffff984 */ /* 0x000fe20000000800 */
[----:B------:R-:W-:Y:S01]  /*2150*/  @!PT LDS RZ, [RZ] ;  /* 0x00000000fffff984 */ /* 0x000fe20000000800 */
[----:B------:R-:W-:Y:S01]  /*2160*/  @!PT LDS RZ, [RZ] ;  /* 0x00000000fffff984 */ /* 0x000fe20000000800 */
[----:B------:R4:W-:Y:S06]  /*2170*/  MEMBAR.ALL.CTA ;  /* 0x0000000000007992 */ /* 0x0009ec0000008000 */
[----:B----4-:R-:W4:Y:S01]  /*2180*/  FENCE.VIEW.ASYNC.S ;  /* 0x00000000000073c6 */ /* 0x010f220000000000 */
[----:B---3--:R-:W-:-:S13]  /*2190*/  LOP3.LUT P0, RZ, R6, 0x1, RZ, 0xc0, !PT ;  /* 0x0000000106ff7812 */ /* 0x008fda000780c0ff */
[----:B----4-:R-:W-:Y:S01]  /*21a0*/  VOTEU.ANY UP1, P0 ;  /* 0x0000000000ff7886 */ /* 0x010fe20000020100 */
[----:B------:R-:W-:-:S13]  /*21b0*/  PLOP3.LUT P0, PT, PT, PT, UP1, 0x80, 0x8 ;  /* 0x000000000008781c */ /* 0x000fda0003f0f018 */
[----:B-1----:R-:W-:Y:S02]  /*21c0*/  @P0 LOP3.LUT R0, R5, 0xffff, RZ, 0xc0, !PT ;  /* 0x0000ffff05000812 */ /* 0x002fe400078ec0ff */
[----:B------:R-:W-:Y:S02]  /*21d0*/  @P0 MOV R2, R4 ;  /* 0x0000000400020202 */ /* 0x000fe40000000f00 */
[----:B------:R-:W-:Y:S01]  /*21e0*/  @P0 R2UR UR6, R0 ;  /* 0x00000000000602ca */ /* 0x000fe200000e0000 */
[----:B------:R-:W-:Y:S01]  /*21f0*/  VIADD R0, R3, 0x100 ;  /* 0x0000010003007836 */ /* 0x000fe20000000000 */
[----:B------:R-:W-:Y:S02]  /*2200*/  @P0 SHF.R.U32.HI R4, RZ, 0x10, R5 ;  /* 0x00000010ff040819 */ /* 0x000fe40000011605 */
[----:B------:R-:W-:Y:S02]  /*2210*/  @P0 R2UR UR8, R2 ;  /* 0x00000000020802ca */ /* 0x000fe400000e0000 */
[----:B------:R-:W-:-:S02]  /*2220*/  PRMT R0, RZ, 0x654, R0 ;  /* 0x00000654ff007816 */ /* 0x000fc40000000000 */
[----:B------:R-:W-:Y:S02]  /*2230*/  @P0 R2UR UR4, R4 ;  /* 0x00000000040402ca */ /* 0x000fe400000e0000 */
[----:B------:R1:W-:Y:S03]  /*2240*/  SYNCS.ARRIVE.TRANS64.RED.A1T0 RZ, [R0+URZ], RZ ;  /* 0x000000ff00ff79a7 */ /* 0x0003e600081004ff */
[----:B------:R-:W-:-:S04]  /*2250*/  @UP1 UMOV UR37, UR6 ;  /* 0x0000000600251c82 */ /* 0x000fc80008000000 */
[----:B------:R-:W-:-:S04]  /*2260*/  @UP1 UMOV UR38, UR8 ;  /* 0x0000000800261c82 */ /* 0x000fc80008000000 */
[----:B------:R-:W-:Y:S01]  /*2270*/  @UP1 UMOV UR36, UR4 ;  /* 0x0000000400241c82 */ /* 0x000fe20008000000 */
[----:B------:R-:W-:Y:S05]  /*2280*/  BRA.U !UP0, `(.L_x_41) ;  /* 0x0000000108d47547 */ /* 0x000fea000b800000 */
[----:B------:R-:W2:Y:S01]  /*2290*/  LDCU.128 UR12, c[0x0][0xb10] ;  /* 0x00016200ff0c77ac */ /* 0x000ea20008000c00 */
[----:B------:R-:W3:Y:S01]  /*22a0*/  LDCU UR25, c[0x0][0xb20] ;  /* 0x00016400ff1977ac */ /* 0x000ee20008000800 */
[----:B------:R-:W4:Y:S01]  /*22b0*/  LDCU UR20, c[0x0][0xb0c] ;  /* 0x00016180ff1477ac */ /* 0x000f220008000800 */
[----:B------:R-:W1:Y:S01]  /*22c0*/  LDCU.64 UR10, c[0x0][0xb28] ;  /* 0x00016500ff0a77ac */ /* 0x000e620008000a00 */
[----:B------:R-:W-:Y:S02]  /*22d0*/  UISETP.NE.AND UP3, UPT, UR42, 0x1, UPT ;  /* 0x000000012a00788c */ /* 0x000fe4000bf65270 */
[----:B--2---:R-:W-:Y:S02]  /*22e0*/  UIMAD.WIDE.U32 UR16, UR39, UR15, URZ ;  /* 0x0000000f271072a5 */ /* 0x004fe4000f8e00ff */
[----:B------:R-:W-:Y:S02]  /*22f0*/  UIMAD.WIDE.U32 UR8, UR40, UR12, URZ ;  /* 0x0000000c280872a5 */ /* 0x000fe4000f8e00ff */
[----:B------:R-:W-:-:S02]  /*2300*/  UISETP.NE.AND UP0, UPT, UR14, 0x1, UPT ;  /* 0x000000010e00788c */ /* 0x000fc4000bf05270 */
[----:B------:R-:W-:Y:S01]  /*2310*/  UIMAD.WIDE.U32 UR22, UR37, UR15, URZ ;  /* 0x0000000f251672a5 */ /* 0x000fe2000f8e00ff */
[----:B------:R-:W-:Y:S02]  /*2320*/  UMOV UR16, UR17 ;  /* 0x0000001100107c82 */ /* 0x000fe40008000000 */
[----:B------:R-:W-:Y:S01]  /*2330*/  UMOV UR8, UR9 ;  /* 0x0000000900087c82 */ /* 0x000fe20008000000 */
[----:B---3--:R-:W-:Y:S02]  /*2340*/  USHF.R.U32.HI UR16, URZ, UR25, UR16 ;  /* 0x00000019ff107299 */ /* 0x008fe40008011610 */
[----:B----4-:R-:W-:Y:S02]  /*2350*/  UISETP.NE.AND UP2, UPT, UR20, 0x1, UPT ;  /* 0x000000011400788c */ /* 0x010fe4000bf45270 */
[----:B------:R-:W-:Y:S02]  /*2360*/  USHF.R.U32.HI UR8, URZ, UR13, UR8 ;  /* 0x0000000dff087299 */ /* 0x000fe40008011608 */
[----:B------:R-:W-:-:S02]  /*2370*/  USEL UR6, UR39, UR16, !UP0 ;  /* 0x0000001027067287 */ /* 0x000fc4000c000000 */
[----:B------:R-:W-:Y:S02]  /*2380*/  USEL UR8, UR40, UR8, !UP2 ;  /* 0x0000000828087287 */ /* 0x000fe4000d000000 */
[----:B-1----:R-:W-:Y:S01]  /*2390*/  UIMAD.WIDE.U32 UR16, UR6, UR10, URZ ;  /* 0x0000000a061072a5 */ /* 0x002fe2000f8e00ff */
[----:B------:R-:W-:Y:S01]  /*23a0*/  UMOV UR4, UR23 ;  /* 0x0000001700047c82 */ /* 0x000fe20008000000 */
[----:B------:R-:W-:Y:S02]  /*23b0*/  UIMAD.WIDE.U32 UR18, UR38, UR12, URZ ;  /* 0x0000000c261272a5 */ /* 0x000fe4000f8e00ff */
[----:B------:R-:W-:-:S03]  /*23c0*/  UIMAD.WIDE.U32 UR22, UR8, UR10, URZ ;  /* 0x0000000a081672a5 */ /* 0x000fc6000f8e00ff */
[----:B------:R-:W-:Y:S01]  /*23d0*/  UMOV UR16, UR17 ;  /* 0x0000001100107c82 */ /* 0x000fe20008000000 */
[----:B------:R-:W-:Y:S02]  /*23e0*/  USHF.R.U32.HI UR4, URZ, UR25, UR4 ;  /* 0x00000019ff047299 */ /* 0x000fe40008011604 */
[----:B------:R-:W-:Y:S01]  /*23f0*/  @UP3 USHF.R.U32.HI UR6, URZ, UR11, UR16 ;  /* 0x0000000bff063299 */ /* 0x000fe20008011610 */
[----:B------:R-:W-:Y:S01]  /*2400*/  UMOV UR18, UR19 ;  /* 0x0000001300127c82 */ /* 0x000fe20008000000 */
[----:B------:R-:W-:Y:S01]  /*2410*/  UMOV UR22, UR23 ;  /* 0x0000001700167c82 */ /* 0x000fe20008000000 */
[----:B------:R-:W-:Y:S02]  /*2420*/  USHF.R.U32.HI UR13, URZ, UR13, UR18 ;  /* 0x0000000dff0d7299 */ /* 0x000fe40008011612 */
[----:B------:R-:W-:Y:S02]  /*2430*/  USEL UR4, UR37, UR4, !UP0 ;  /* 0x0000000425047287 */ /* 0x000fe4000c000000 */
[----:B------:R-:W-:-:S02]  /*2440*/  @UP3 USHF.R.U32.HI UR8, URZ, UR11, UR22 ;  /* 0x0000000bff083299 */ /* 0x000fc40008011616 */
[----:B------:R-:W-:Y:S02]  /*2450*/  UIMAD UR9, UR42, UR6, URZ ;  /* 0x000000062a0972a4 */ /* 0x000fe4000f8e02ff */
[----:B------:R-:W-:Y:S02]  /*2460*/  USEL UR6, UR38, UR13, !UP2 ;  /* 0x0000000d26067287 */ /* 0x000fe4000d000000 */
[----:B------:R-:W-:Y:S02]  /*2470*/  UIMAD UR12, UR42, UR8, URZ ;  /* 0x000000082a0c72a4 */ /* 0x000fe4000f8e02ff */
[----:B------:R-:W-:Y:S02]  /*2480*/  UISETP.GE.AND UP0, UPT, UR4, UR9, UPT ;  /* 0x000000090400728c */ /* 0x000fe4000bf06270 */
[----:B------:R-:W-:Y:S02]  /*2490*/  UIMAD.WIDE.U32 UR16, UR4, UR10, URZ ;  /* 0x0000000a041072a5 */ /* 0x000fe4000f8e00ff */
[----:B------:R-:W-:-:S02]  /*24a0*/  UISETP.GE.OR UP0, UPT, UR6, UR12, UP0 ;  /* 0x0000000c0600728c */ /* 0x000fc40008706670 */
[----:B------:R-:W-:Y:S02]  /*24b0*/  UIMAD.WIDE.U32 UR12, UR6, UR10, URZ ;  /* 0x0000000a060c72a5 */ /* 0x000fe4000f8e00ff */
[----:B------:R-:W-:Y:S01]  /*24c0*/  UIADD3 UR15, UPT, UPT, -UR4, URZ, URZ ;  /* 0x000000ff040f7290 */ /* 0x000fe2000fffe1ff */
[----:B------:R-:W-:Y:S01]  /*24d0*/  UMOV UR10, UR17 ;  /* 0x00000011000a7c82 */ /* 0x000fe20008000000 */
[----:B------:R-:W-:Y:S02]  /*24e0*/  UIADD3 UR12, UPT, UPT, -UR6, URZ, URZ ;  /* 0x000000ff060c7290 */ /* 0x000fe4000fffe1ff */
[----:B------:R-:W-:-:S03]  /*24f0*/  USHF.R.U32.HI UR10, URZ, UR11, UR10 ;  /* 0x0000000bff0a7299 */ /* 0x000fc6000801160a */
[----:B------:R-:W-:Y:S01]  /*2500*/  @!UP0 UMOV UR9, UR13 ;  /* 0x0000000d00098c82 */ /* 0x000fe20008000000 */
[----:B------:R-:W-:Y:S02]  /*2510*/  UIMAD UR15, UR14, UR15, UR37 ;  /* 0x0000000f0e0f72a4 */ /* 0x000fe4000f8e0225 */
[----:B------:R-:W-:Y:S02]  /*2520*/  USEL UR10, UR4, UR10, !UP3 ;  /* 0x0000000a040a7287 */ /* 0x000fe4000d800000 */
[----:B------:R-:W-:Y:S02]  /*2530*/  @!UP0 USHF.R.U32.HI UR9, URZ, UR11, UR9 ;  /* 0x0000000bff098299 */ /* 0x000fe40008011609 */
[----:B------:R-:W-:Y:S02]  /*2540*/  UIADD3 UR11, UPT, UPT, -UR10, URZ, URZ ;  /* 0x000000ff0a0b7290 */ /* 0x000fe4000fffe1ff */
[----:B------:R-:W-:Y:S02]  /*2550*/  @!UP0 USEL UR9, UR6, UR9, !UP3 ;  /* 0x0000000906098287 */ /* 0x000fe4000d800000 */
[----:B------:R-:W-:-:S02]  /*2560*/  UIMAD UR11, UR42, UR11, UR4 ;  /* 0x0000000b2a0b72a4 */ /* 0x000fc4000f8e0204 */
[----:B------:R-:W-:Y:S02]  /*2570*/  @!UP0 UIADD3 UR10, UPT, UPT, UR10, -UR9, URZ ;  /* 0x800000090a0a8290 */ /* 0x000fe4000fffe0ff */
[----:B------:R-:W-:Y:S02]  /*2580*/  @!UP0 UIMAD UR9, UR11, UR8, UR9 ;  /* 0x000000080b0982a4 */ /* 0x000fe4000f8e0209 */
[----:B------:R-:W-:Y:S02]  /*2590*/  @!UP0 UIMAD UR4, UR42, UR10, UR6 ;  /* 0x0000000a2a0482a4 */ /* 0x000fe4000f8e0206 */
[----:B------:R-:W-:Y:S02]  /*25a0*/  UIMAD UR8, UR20, UR12, UR38 ;  /* 0x0000000c140872a4 */ /* 0x000fe4000f8e0226 */
[----:B------:R-:W-:Y:S01]  /*25b0*/  UIMAD UR37, UR4, UR14, UR15 ;  /* 0x0000000e042572a4 */ /* 0x000fe2000f8e020f */
[----:B------:R-:W-:Y:S02]  /*25c0*/  @!UP0 UMOV UR6, UR9 ;  /* 0x0000000900068c82 */ /* 0x000fe40008000000 */
[----:B------:R-:W-:-:S12]  /*25d0*/  UIMAD UR38, UR6, UR20, UR8 ;  /* 0x00000014062672a4 */ /* 0x000fd8000f8e0208 */
.L_x_41:
[----:B------:R-:W3:Y:S02]  /*25e0*/  LDCU UR4, c[0x0][0xb30] ;  /* 0x00016600ff0477ac */ /* 0x000ee40008000800 */
[----:B---3--:R-:W-:-:S09]  /*25f0*/  UISETP.NE.AND UP0, UPT, UR4, 0x1, UPT ;  /* 0x000000010400788c */ /* 0x008fd2000bf05270 */
[----:B------:R-:W-:Y:S05]  /*2600*/  BRA.U UP0, `(.L_x_42) ;  /* 0x0000000100447547 */ /* 0x000fea000b800000 */
[----:B------:R-:W3:Y:S01]  /*2610*/  LDCU.128 UR12, c[0x0][0xb10] ;  /* 0x00016200ff0c77ac */ /* 0x000ee20008000c00 */
[----:B------:R-:W4:Y:S01]  /*2620*/  LDCU UR16, c[0x0][0xb0c] ;  /* 0x00016180ff1077ac */ /* 0x000f220008000800 */
[----:B------:R-:W1:Y:S01]  /*2630*/  LDCU UR17, c[0x0][0xb20] ;  /* 0x00016400ff1177ac */ /* 0x000e620008000800 */
[----:B---3--:R-:W-:Y:S02]  /*2640*/  UIMAD.WIDE.U32 UR10, UR38, UR12, URZ ;  /* 0x0000000c260a72a5 */ /* 0x008fe4000f8e00ff */
[----:B------:R-:W-:Y:S02]  /*2650*/  UIMAD.WIDE.U32 UR8, UR37, UR15, URZ ;  /* 0x0000000f250872a5 */ /* 0x000fe4000f8e00ff */
[----:B----4-:R-:W-:Y:S02]  /*2660*/  UISETP.NE.AND UP2, UPT, UR16, 0x1, UPT ;  /* 0x000000011000788c */ /* 0x010fe4000bf45270 */
[----:B------:R-:W-:Y:S01]  /*2670*/  UISETP.NE.AND UP0, UPT, UR14, 0x1, UPT ;  /* 0x000000010e00788c */ /* 0x000fe2000bf05270 */
[----:B------:R-:W-:-:S02]  /*2680*/  UMOV UR6, UR11 ;  /* 0x0000000b00067c82 */ /* 0x000fc40008000000 */
[----:B------:R-:W-:Y:S01]  /*2690*/  UMOV UR4, UR9 ;  /* 0x0000000900047c82 */ /* 0x000fe20008000000 */
[----:B------:R-:W-:Y:S02]  /*26a0*/  USHF.R.U32.HI UR6, URZ, UR13, UR6 ;  /* 0x0000000dff067299 */ /* 0x000fe40008011606 */
[----:B-1----:R-:W-:Y:S02]  /*26b0*/  USHF.R.U32.HI UR4, URZ, UR17, UR4 ;  /* 0x00000011ff047299 */ /* 0x002fe40008011604 */
[----:B------:R-:W-:Y:S02]  /*26c0*/  USEL UR6, UR38, UR6, !UP2 ;  /* 0x0000000626067287 */ /* 0x000fe4000d000000 */
[----:B------:R-:W-:-:S04]  /*26d0*/  USEL UR4, UR37, UR4, !UP0 ;  /* 0x0000000425047287 */ /* 0x000fc8000c000000 */
[----:B------:R-:W-:Y:S02]  /*26e0*/  UIADD3 UR8, UPT, UPT, UR6, -UR4, URZ ;  /* 0x8000000406087290 */ /* 0x000fe4000fffe0ff */
[----:B------:R-:W-:Y:S02]  /*26f0*/  UIADD3 UR4, UPT, UPT, -UR6, UR4, URZ ;  /* 0x0000000406047290 */ /* 0x000fe4000fffe1ff */
[----:B------:R-:W-:Y:S02]  /*2700*/  UIMAD UR37, UR8, UR14, UR37 ;  /* 0x0000000e082572a4 */ /* 0x000fe4000f8e0225 */
[----:B------:R-:W-:-:S12]  /*2710*/  UIMAD UR38, UR4, UR16, UR38 ;  /* 0x00000010042672a4 */ /* 0x000fd8000f8e0226 */
.L_x_42:
[----:B------:R-:W-:Y:S01]  /*2720*/  VIADD R11, R11, 0x1 ;  /* 0x000000010b0b7836 */ /* 0x000fe20000000000 */
[----:B------:R-:W-:Y:S01]  /*2730*/  R2UR UR4, R87 ;  /* 0x00000000570472ca */ /* 0x000fe200000e0000 */
[----:B------:R-:W-:Y:S01]  /*2740*/  UIADD3 UR31, UPT, UPT, UR37, UR59, URZ ;  /* 0x0000003b251f7290 */ /* 0x000fe2000fffe0ff */
[----:B------:R-:W-:Y:S02]  /*2750*/  PLOP3.LUT P1, PT, PT, PT, PT, 0x80, 0x8 ;  /* 0x000000000008781c */ /* 0x000fe40003f2f070 */
[----:B------:R-:W-:-:S04]  /*2760*/  ISETP.NE.AND P0, PT, R11, 0x2, PT ;  /* 0x000000020b00780c */ /* 0x000fc80003f05270 */
[----:B------:R-:W-:Y:S02]  /*2770*/  SEL R3, RZ, 0x1, P0 ;  /* 0x00000001ff037807 */ /* 0x000fe40000000000 */
[----:B------:R-:W-:Y:S02]  /*2780*/  SEL R11, R11, RZ, P0 ;  /* 0x000000ff0b0b7207 */ /* 0x000fe40000000000 */
[----:B------:R-:W-:Y:S01]  /*2790*/  LOP3.LUT R10, R10, R3, RZ, 0x3c, !PT ;  /* 0x000000030a0a7212 */ /* 0x000fe200078e3cff */
[----:B------:R-:W-:Y:S01]  /*27a0*/  UIADD3 UR30, UPT, UPT, UR38, UR4, URZ ;  /* 0x00000004261e7290 */ /* 0x000fe2000fffe0ff */
[----:B------:R-:W-:Y:S11]  /*27b0*/  BRA.U UP1, `(.L_x_43) ;  /* 0xfffffff101587547 */ /* 0x000ff6000b83ffff */
[----:B------:R-:W-:Y:S01]  /*27c0*/  UIADD3 UR7, UPT, UPT, UR7, 0x50, URZ ;  /* 0x0000005007077890 */ /* 0x000fe2000fffe0ff */
[----:B------:R-:W-:-:S03]  /*27d0*/  SHF.L.U32 R3, R12, 0x1f, RZ ;  /* 0x0000001f0c037819 */ /* 0x000fc600000006ff */
[----:B------:R-:W-:-:S09]  /*27e0*/  ULEA UR4, UR5, UR7, 0x3 ;  /* 0x0000000705047291 */ /* 0x000fd2000f8e18ff */
[----:B------:R-:W3:Y:S02]  /*27f0*/  SYNCS.PHASECHK.TRANS64.TRYWAIT P0, [UR4], R3 ;  /* 0x00000003ff0075a7 */ /* 0x000ee40008001104 */
[----:B---3--:R-:W-:Y:S05]  /*2800*/  @!P0 BRA `(.L_x_44) ;  /* 0x0000007400108947 */ /* 0x008fea0003800000 */
.L_x_144:
[----:B------:R-:W-:-:S04]  /*2810*/  UIADD3 UR4, UPT, UPT, UR5, 0x1, URZ ;  /* 0x0000000105047890 */ /* 0x000fc8000fffe0ff */
[----:B------:R-:W-:-:S04]  /*2820*/  UISETP.NE.AND UP0, UPT, UR4, 0xa, UPT ;  /* 0x0000000a0400788c */ /* 0x000fc8000bf05270 */
[----:B------:R-:W-:Y:S02]  /*2830*/  USEL UR6, URZ, 0x1, UP0 ;  /* 0x00000001ff067887 */ /* 0x000fe40008000000 */
[----:B------:R-:W-:-:S04]  /*2840*/  USEL UR4, UR4, URZ, UP0 ;  /* 0x000000ff04047287 */ /* 0x000fc80008000000 */
[----:B------:R-:W-:Y:S01]  /*2850*/  ULEA UR5, UR4, UR7, 0x3 ;  /* 0x0000000704057291 */ /* 0x000fe2000f8e18ff */
[----:B------:R-:W-:-:S04]  /*2860*/  LOP3.LUT R2, R12, UR6, RZ, 0x3c, !PT ;  /* 0x000000060c027c12 */ /* 0x000fc8000f8e3cff */
[----:B-1----:R-:W-:-:S04]  /*2870*/  SHF.L.U32 R3, R2, 0x1f, RZ ;  /* 0x0000001f02037819 */ /* 0x002fc800000006ff */
[----:B------:R-:W1:Y:S02]  /*2880*/  SYNCS.PHASECHK.TRANS64.TRYWAIT P0, [UR5], R3 ;  /* 0x00000003ff0075a7 */ /* 0x000e640008001105 */
[----:B-1----:R-:W-:Y:S05]  /*2890*/  @!P0 BRA `(.L_x_45) ;  /* 0x0000007400048947 */ /* 0x002fea0003800000 */
.L_x_146:
        /* <DEDUP_REMOVED lines=9> */
.L_x_148:
        /* <DEDUP_REMOVED lines=9> */
.L_x_150:
        /* <DEDUP_REMOVED lines=9> */
.L_x_152:
        /* <DEDUP_REMOVED lines=9> */
.L_x_154:
        /* <DEDUP_REMOVED lines=9> */
.L_x_156:
        /* <DEDUP_REMOVED lines=9> */
.L_x_158:
        /* <DEDUP_REMOVED lines=9> */
.L_x_160:
[----:B------:R-:W-:-:S04]  /*2c90*/  UIADD3 UR4, UPT, UPT, UR4, 0x1, URZ ;  /* 0x0000000104047890 */ /* 0x000fc8000fffe0ff */
[----:B------:R-:W-:-:S04]  /*2ca0*/  UISETP.NE.AND UP0, UPT, UR4, 0xa, UPT ;  /* 0x0000000a0400788c */ /* 0x000fc8000bf05270 */
[----:B------:R-:W-:Y:S02]  /*2cb0*/  USEL UR5, URZ, 0x1, UP0 ;  /* 0x00000001ff057887 */ /* 0x000fe40008000000 */
[----:B------:R-:W-:-:S04]  /*2cc0*/  USEL UR4, UR4, URZ, UP0 ;  /* 0x000000ff04047287 */ /* 0x000fc80008000000 */
[----:B------:R-:W-:Y:S01]  /*2cd0*/  ULEA UR4, UR4, UR7, 0x3 ;  /* 0x0000000704047291 */ /* 0x000fe2000f8e18ff */
[----:B-1----:R-:W-:-:S04]  /*2ce0*/  LOP3.LUT R3, R2, UR5, RZ, 0x3c, !PT ;  /* 0x0000000502037c12 */ /* 0x002fc8000f8e3cff */
[----:B------:R-:W-:Y:S01]  /*2cf0*/  SHF.L.U32 R3, R3, 0x1f, RZ ;  /* 0x0000001f03037819 */ /* 0x000fe200000006ff */
[----:B------:R-:W-:-:S07]  /*2d00*/  IMAD.U32 R0, RZ, RZ, UR4 ;  /* 0x00000004ff007e24 */ /* 0x000fce000f8e00ff */
.L_x_53:
[----:B-1----:R1:W3:Y:S02]  /*2d10*/  SYNCS.PHASECHK.TRANS64.TRYWAIT P0, [R0+URZ], R3 ;  /* 0x00000003000075a7 */ /* 0x0022e400080011ff */
[----:B---3--:R-:W-:Y:S05]  /*2d20*/  @!P0 NANOSLEEP.SYNCS 0x989680 ;  /* 0x009896800000895d */ /* 0x008fea0003900000 */
[----:B------:R-:W3:Y:S02]  /*2d30*/  @!P0 SYNCS.PHASECHK.TRANS64 P0, [R0+URZ], R3 ;  /* 0x00000003000085a7 */ /* 0x000ee400080010ff */
[----:B--23--:R-:W-:Y:S05]  /*2d40*/  @P0 EXIT ;  /* 0x000000000000094d */ /* 0x00cfea0003800000 */
[----:B------:R-:W-:Y:S05]  /*2d50*/  BRA `(.L_x_53) ;  /* 0xfffffffc00ec7947 */ /* 0x000fea000383ffff */
.L_x_23:
[----:B------:R-:W2:Y:S02]  /*2d60*/  S2UR UR4, SR_CgaCtaId ;  /* 0x00000000000479c3 */ /* 0x000ea40000008800 */
[----:B--2---:R-:W-:-:S04]  /*2d70*/  UISETP.NE.AND UP0, UPT, UR4, URZ, UPT ;  /* 0x000000ff0400728c */ /* 0x004fc8000bf05270 */
[----:B------:R-:W-:-:S09]  /*2d80*/  UISETP.NE.OR UP0, UPT, UR18, 0x1, UP0 ;  /* 0x000000011200788c */ /* 0x000fd20008705670 */
[----:B------:R-:W-:Y:S05]  /*2d90*/  BRA.U UP0, `(.L_x_54) ;  /* 0x00000005004c7547 */ /* 0x000fea000b800000 */
[----:B------:R-:W2:Y:S01]  /*2da0*/  S2UR UR5, SR_CgaCtaId ;  /* 0x00000000000579c3 */ /* 0x000ea20000008800 */
[----:B------:R-:W-:Y:S01]  /*2db0*/  UMOV UR4, 0x400 ;  /* 0x0000040000047882 */ /* 0x000fe20000000000 */
[----:B------:R-:W-:Y:S01]  /*2dc0*/  ISETP.GE.U32.AND P2, PT, R0, 0x2, PT ;  /* 0x000000020000780c */ /* 0x000fe20003f46070 */
[----:B------:R-:W-:Y:S01]  /*2dd0*/  IMAD.MOV.U32 R12, RZ, RZ, 0x1 ;  /* 0x00000001ff0c7424 */ /* 0x000fe200078e00ff */
[----:B------:R-:W-:Y:S02]  /*2de0*/  CS2R R10, SRZ ;  /* 0x00000000000a7805 */ /* 0x000fe4000001ff00 */
[----:B------:R-:W-:Y:S01]  /*2df0*/  CS2R R8, SRZ ;  /* 0x0000000000087805 */ /* 0x000fe2000001ff00 */
[----:B--2---:R-:W-:-:S03]  /*2e00*/  ULEA UR6, UR5, UR4, 0x18 ;  /* 0x0000000405067291 */ /* 0x004fc6000f8ec0ff */
[----:B------:R-:W-:-:S09]  /*2e10*/  UMOV UR5, URZ ;  /* 0x000000ff00057c82 */ /* 0x000fd20008000000 */
.L_x_58:
[----:B------:R-:W-:Y:S02]  /*2e20*/  LEA R2, R8, UR6, 0x3 ;  /* 0x0000000608027c11 */ /* 0x000fe4000f8e18ff */
[----:B------:R-:W-:-:S03]  /*2e30*/  SHF.L.U32 R5, R9, 0x1f, RZ ;  /* 0x0000001f09057819 */ /* 0x000fc600000006ff */
[----:B------:R-:W-:Y:S01]  /*2e40*/  VIADD R4, R2, 0x160 ;  /* 0x0000016002047836 */ /* 0x000fe20000000000 */
[----:B------:R-:W2:Y:S02]  /*2e50*/  SYNCS.PHASECHK.TRANS64.TRYWAIT P0, [R2+URZ+0x150], R5 ;  /* 0x00015005020075a7 */ /* 0x000ea400080011ff */
[----:B--2---:R-:W-:Y:S05]  /*2e60*/  @!P0 BRA `(.L_x_55) ;  /* 0x0000007000508947 */ /* 0x004fea0003800000 */
.L_x_161:
[----:B------:R-:W-:Y:S01]  /*2e70*/  ULEA UR4, UR5, UR6, 0x3 ;  /* 0x0000000605047291 */ /* 0x000fe2000f8e18ff */
[----:B------:R-:W-:Y:S02]  /*2e80*/  PRMT R4, RZ, 0x654, R4 ;  /* 0x00000654ff047816 */ /* 0x000fe40000000004 */
[----:B--2---:R-:W-:Y:S01]  /*2e90*/  SHF.L.U32 R5, R12, 0x1f, RZ ;  /* 0x0000001f0c057819 */ /* 0x004fe200000006ff */
[----:B------:R-:W-:Y:S01]  /*2ea0*/  UIADD3 UR7, UPT, UPT, UR4, 0xf0, URZ ;  /* 0x000000f004077890 */ /* 0x000fe2000fffe0ff */
[----:B------:R2:W-:Y:S05]  /*2eb0*/  SYNCS.ARRIVE.TRANS64.RED.A1T0 RZ, [R4+URZ], RZ ;  /* 0x000000ff04ff79a7 */ /* 0x0005ea00081004ff */
[----:B------:R-:W-:Y:S01]  /*2ec0*/  IMAD.U32 R7, RZ, RZ, UR7 ;  /* 0x00000007ff077e24 */ /* 0x000fe2000f8e00ff */
[----:B------:R-:W3:Y:S04]  /*2ed0*/  SYNCS.PHASECHK.TRANS64.TRYWAIT P0, [UR4+0x100], R5 ;  /* 0x00010005ff0075a7 */ /* 0x000ee80008001104 */
[----:B------:R-:W-:Y:S01]  /*2ee0*/  PRMT R6, R0, 0x654, R7 ;  /* 0x0000065400067816 */ /* 0x000fe20000000007 */
[----:B--2---:R-:W-:Y:S01]  /*2ef0*/  @!P2 IMAD.MOV.U32 R4, RZ, RZ, 0x10 ;  /* 0x00000010ff04a424 */ /* 0x004fe200078e00ff */
[----:B---3--:R-:W-:Y:S06]  /*2f00*/  @!P0 BRA `(.L_x_56) ;  /* 0x00000070003c8947 */ /* 0x008fec0003800000 */
.L_x_163:
[----:B------:R-:W-:Y:S01]  /*2f10*/  ULEA UR8, UR5, UR6, 0x4 ;  /* 0x0000000605087291 */ /* 0x000fe2000f8e20ff */
[----:B------:R-:W-:Y:S01]  /*2f20*/  SEL R3, R6, R3, !P2 ;  /* 0x0000000306037207 */ /* 0x000fe20005000000 */
[----:B------:R-:W-:Y:S01]  /*2f30*/  UIADD3 UR9, UPT, UPT, UR4, 0xf0, URZ ;  /* 0x000000f004097890 */ /* 0x000fe2000fffe0ff */
[----:B--2---:R-:W-:Y:S01]  /*2f40*/  LEA R2, R11, UR6, 0x3 ;  /* 0x000000060b027c11 */ /* 0x004fe2000f8e18ff */
[----:B------:R-:W-:Y:S01]  /*2f50*/  UIADD3 UR8, UPT, UPT, UR8, 0x180, URZ ;  /* 0x0000018008087890 */ /* 0x000fe2000fffe0ff */
[----:B------:R-:W-:Y:S01]  /*2f60*/  SHF.L.U32 R5, R10, 0x1f, RZ ;  /* 0x0000001f0a057819 */ /* 0x000fe200000006ff */
[----:B------:R2:W-:Y:S01]  /*2f70*/  @!P2 SYNCS.ARRIVE.TRANS64.RED RZ, [R3+URZ], R4 ;  /* 0x0000000403ffa9a7 */ /* 0x0005e200080004ff */
[----:B------:R-:W-:Y:S01]  /*2f80*/  UIADD3 UR4, UPT, UPT, UR5, 0x1, URZ ;  /* 0x0000000105047890 */ /* 0x000fe2000fffe0ff */
[----:B------:R-:W-:-:S03]  /*2f90*/  VIADD R8, R8, 0x1 ;  /* 0x0000000108087836 */ /* 0x000fc60000000000 */
[----:B------:R-:W-:Y:S02]  /*2fa0*/  UISETP.NE.AND UP0, UPT, UR4, 0x2, UPT ;  /* 0x000000020400788c */ /* 0x000fe4000bf05270 */
[----:B------:R-:W-:Y:S06]  /*2fb0*/  UGETNEXTWORKID.BROADCAST [UR8], [UR9] ;  /* 0x00000000080073ca */ /* 0x000fec0008000100 */
[----:B------:R-:W-:Y:S01]  /*2fc0*/  USEL UR7, URZ, 0x1, UP0 ;  /* 0x00000001ff077887 */ /* 0x000fe20008000000 */
[----:B------:R-:W-:Y:S01]  /*2fd0*/  ISETP.NE.AND P0, PT, R8, 0x2, PT ;  /* 0x000000020800780c */ /* 0x000fe20003f05270 */
[----:B------:R-:W-:Y:S01]  /*2fe0*/  USEL UR5, UR4, URZ, UP0 ;  /* 0x000000ff04057287 */ /* 0x000fe20008000000 */
[----:B------:R-:W3:Y:S03]  /*2ff0*/  SYNCS.PHASECHK.TRANS64.TRYWAIT P1, [R2+URZ+0xf0], R5 ;  /* 0x0000f005020075a7 */ /* 0x000ee600080211ff */
[----:B------:R-:W-:Y:S01]  /*3000*/  LOP3.LUT R12, R12, UR7, RZ, 0x3c, !PT ;  /* 0x000000070c0c7c12 */ /* 0x000fe2000f8e3cff */
[----:B--23--:R-:W-:Y:S07]  /*3010*/  @!P1 BRA `(.L_x_57) ;  /* 0x0000007000109947 */ /* 0x00cfee0003800000 */
.L_x_164:
[C---:B------:R-:W-:Y:S01]  /*3020*/  LEA R4, R11.reuse, UR6, 0x4 ;  /* 0x000000060b047c11 */ /* 0x040fe2000f8e20ff */
[----:B--2---:R-:W-:Y:S01]  /*3030*/  VIADD R2, R2, 0x100 ;  /* 0x0000010002027836 */ /* 0x004fe20000000000 */
[----:B------:R-:W-:Y:S01]  /*3040*/  SEL R8, R8, RZ, P0 ;  /* 0x000000ff08087207 */ /* 0x000fe20000000000 */
[----:B------:R-:W-:-:S03]  /*3050*/  VIADD R11, R11, 0x1 ;  /* 0x000000010b0b7836 */ /* 0x000fc60000000000 */
[----:B------:R-:W2:Y:S01]  /*3060*/  LDS.128 R4, [R4+0x180] ;  /* 0x0001800004047984 */ /* 0x000ea20000000c00 */
[----:B------:R-:W-:Y:S02]  /*3070*/  PRMT R2, RZ, 0x654, R2 ;  /* 0x00000654ff027816 */ /* 0x000fe40000000002 */
[C---:B------:R-:W-:Y:S01]  /*3080*/  ISETP.NE.AND P1, PT, R11.reuse, 0x2, PT ;  /* 0x000000020b00780c */ /* 0x040fe20003f25270 */
[----:B------:R-:W-:Y:S01]  /*3090*/  @!PT LDS RZ, [RZ] ;  /* 0x00000000fffff984 */ /* 0x000fe20000000800 */
[----:B------:R-:W-:Y:S01]  /*30a0*/  @!PT LDS RZ, [RZ] ;  /* 0x00000000fffff984 */ /* 0x000fe20000000800 */
[----:B------:R-:W-:Y:S01]  /*30b0*/  @!PT LDS RZ, [RZ] ;  /* 0x00000000fffff984 */ /* 0x000fe20000000800 */
[----:B------:R-:W-:Y:S01]  /*30c0*/  @!PT LDS RZ, [RZ] ;  /* 0x00000000fffff984 */ /* 0x000fe20000000800 */
[----:B------:R3:W-:Y:S06]  /*30d0*/  MEMBAR.ALL.CTA ;  /* 0x0000000000007992 */ /* 0x0007ec0000008000 */
[----:B---3--:R-:W3:Y:S01]  /*30e0*/  FENCE.VIEW.ASYNC.S ;  /* 0x00000000000073c6 */ /* 0x008ee20000000000 */
[----:B------:R-:W-:Y:S01]  /*30f0*/  SEL R11, R11, RZ, P1 ;  /* 0x000000ff0b0b7207 */ /* 0x000fe20000800000 */
[----:B---3--:R3:W-:Y:S01]  /*3100*/  SYNCS.ARRIVE.TRANS64.RED.A1T0 RZ, [R2+URZ], RZ ;  /* 0x000000ff02ff79a7 */ /* 0x0087e200081004ff */
[----:B--2---:R-:W-:-:S02]  /*3110*/  LOP3.LUT P3, RZ, R6, 0x1, RZ, 0xc0, !PT ;  /* 0x0000000106ff7812 */ /* 0x004fc4000786c0ff */
[----:B------:R-:W-:-:S04]  /*3120*/  SEL R5, RZ, 0x1, P1 ;  /* 0x00000001ff057807 */ /* 0x000fc80000800000 */
[----:B------:R-:W-:Y:S02]  /*3130*/  LOP3.LUT R10, R10, R5, RZ, 0x3c, !PT ;  /* 0x000000050a0a7212 */ /* 0x000fe400078e3cff */
[----:B---3--:R-:W-:-:S04]  /*3140*/  SEL R2, RZ, 0x1, P0 ;  /* 0x00000001ff027807 */ /* 0x008fc80000000000 */
[----:B------:R-:W-:Y:S01]  /*3150*/  LOP3.LUT R9, R9, R2, RZ, 0x3c, !PT ;  /* 0x0000000209097212 */ /* 0x000fe200078e3cff */
[----:B------:R-:W-:Y:S06]  /*3160*/  @P3 BRA `(.L_x_58) ;  /* 0xfffffffc002c3947 */ /* 0x000fec000383ffff */
[----:B------:R-:W-:Y:S01]  /*3170*/  ULEA UR4, UR5, UR6, 0x3 ;  /* 0x0000000605047291 */ /* 0x000fe2000f8e18ff */
[----:B------:R-:W-:-:S08]  /*3180*/  SHF.L.U32 R3, R12, 0x1f, RZ ;  /* 0x0000001f0c037819 */ /* 0x000fd000000006ff */
[----:B------:R-:W2:Y:S02]  /*3190*/  SYNCS.PHASECHK.TRANS64 P0, [UR4+0x100], R3 ;  /* 0x00010003ff0075a7 */ /* 0x000ea40008001004 */
[----:B--2---:R-:W-:Y:S05]  /*31a0*/  @P0 BRA `(.L_x_59) ;  /* 0x0000000000080947 */ /* 0x004fea0003800000 */
[----:B------:R-:W2:Y:S02]  /*31b0*/  SYNCS.PHASECHK.TRANS64.TRYWAIT P0, [UR4+0x100], R3 ;  /* 0x00010003ff0075a7 */ /* 0x000ea40008001104 */
[----:B--2---:R-:W-:Y:S05]  /*31c0*/  @!P0 BRA `(.L_x_60) ;  /* 0x0000006c00b88947 */ /* 0x004fea0003800000 */
.L_x_59:
[----:B------:R-:W-:-:S04]  /*31d0*/  UIADD3 UR7, UPT, UPT, UR5, 0x1, URZ ;  /* 0x0000000105077890 */ /* 0x000fc8000fffe0ff */
[----:B------:R-:W-:-:S04]  /*31e0*/  UISETP.NE.AND UP0, UPT, UR7, 0x2, UPT ;  /* 0x000000020700788c */ /* 0x000fc8000bf05270 */
[----:B------:R-:W-:Y:S02]  /*31f0*/  USEL UR8, URZ, 0x1, UP0 ;  /* 0x00000001ff087887 */ /* 0x000fe40008000000 */
[----:B------:R-:W-:-:S04]  /*3200*/  USEL UR7, UR7, URZ, UP0 ;  /* 0x000000ff07077287 */ /* 0x000fc80008000000 */
[----:B------:R-:W-:Y:S01]  /*3210*/  ULEA UR7, UR7, UR6, 0x3 ;  /* 0x0000000607077291 */ /* 0x000fe2000f8e18ff */
[----:B--2---:R-:W-:-:S04]  /*3220*/  LOP3.LUT R3, R12, UR8, RZ, 0x3c, !PT ;  /* 0x000000080c037c12 */ /* 0x004fc8000f8e3cff */
[----:B------:R-:W-:-:S04]  /*3230*/  SHF.L.U32 R0, R3, 0x1f, RZ ;  /* 0x0000001f03007819 */ /* 0x000fc800000006ff */
[----:B------:R-:W2:Y:S02]  /*3240*/  SYNCS.PHASECHK.TRANS64 P0, [UR7+0x100], R0 ;  /* 0x00010000ff0075a7 */ /* 0x000ea40008001007 */
[----:B-12---:R-:W-:Y:S05]  /*3250*/  @P0 EXIT ;  /* 0x000000000000094d */ /* 0x006fea0003800000 */
[----:B------:R-:W-:Y:S02]  /*3260*/  SHF.L.U32 R3, R3, 0x1f, RZ ;  /* 0x0000001f03037819 */ /* 0x000fe400000006ff */
[----:B------:R-:W-:-:S07]  /*3270*/  MOV R0, UR7 ;  /* 0x0000000700007c02 */ /* 0x000fce0008000f00 */
.L_x_61:
[----:B-1----:R1:W2:Y:S02]  /*3280*/  SYNCS.PHASECHK.TRANS64.TRYWAIT P0, [R0+URZ+0x100], R3 ;  /* 0x00010003000075a7 */ /* 0x0022a400080011ff */
[----:B--2---:R-:W-:Y:S05]  /*3290*/  @!P0 NANOSLEEP.SYNCS 0x989680 ;  /* 0x009896800000895d */ /* 0x004fea0003900000 */
[----:B------:R-:W2:Y:S02]  /*32a0*/  @!P0 SYNCS.PHASECHK.TRANS64 P0, [R0+URZ+0x100], R3 ;  /* 0x00010003000085a7 */ /* 0x000ea400080010ff */
[----:B--2---:R-:W-:Y:S05]  /*32b0*/  @P0 EXIT ;  /* 0x000000000000094d */ /* 0x004fea0003800000 */
[----:B------:R-:W-:Y:S05]  /*32c0*/  BRA `(.L_x_61) ;  /* 0xfffffffc00ec7947 */ /* 0x000fea000383ffff */
.L_x_54:
[----:B------:R-:W-:Y:S05]  /*32d0*/  BRA.U UP5, `(.L_x_62) ;  /* 0x0000000d05a07547 */ /* 0x000fea000b800000 */
[----:B------:R-:W2:Y:S01]  /*32e0*/  S2UR UR7, SR_CgaCtaId ;  /* 0x00000000000779c3 */ /* 0x000ea20000008800 */
[----:B------:R-:W-:Y:S01]  /*32f0*/  UMOV UR4, 0x40 ;  /* 0x0000004000047882 */ /* 0x000fe20000000000 */
[----:B------:R-:W-:Y:S01]  /*3300*/  NOP ;  /* 0x0000000000007918 */ /* 0x000fe20000000000 */
[----:B------:R-:W-:Y:S01]  /*3310*/  UMOV UR6, 0x400 ;  /* 0x0000040000067882 */ /* 0x000fe20000000000 */
[----:B--2---:R-:W-:Y:S02]  /*3320*/  ULEA UR5, UR7, UR4, 0x18 ;  /* 0x0000000407057291 */ /* 0x004fe4000f8ec0ff */
[----:B------:R-:W-:-:S07]  /*3330*/  ULEA UR6, UR7, UR6, 0x18 ;  /* 0x0000000607067291 */ /* 0x000fce000f8ec0ff */
[----:B------:R-:W2:Y:S02]  /*3340*/  LDS.U8 R0, [UR5+0x1c] ;  /* 0x00001c05ff007984 */ /* 0x000ea40008000000 */
[----:B--2---:R-:W-:-:S13]  /*3350*/  ISETP.NE.AND P0, PT, R0, RZ, PT ;  /* 0x000000ff0000720c */ /* 0x004fda0003f05270 */
[----:B------:R-:W-:Y:S05]  /*3360*/  @P0 BRA `(.L_x_63) ;  /* 0x0000000000580947 */ /* 0x000fea0003800000 */
[----:B------:R-:W-:-:S13]  /*3370*/  ELECT P0, URZ, PT ;  /* 0x0000000000ff782f */ /* 0x000fda0003800000 */
[----:B------:R-:W-:Y:S05]  /*3380*/  @!P0 BRA `(.L_x_64) ;  /* 0x0000000000608947 */ /* 0x000fea0003800000 */
[----:B------:R-:W-:Y:S01]  /*3390*/  UMOV UR4, 0x10 ;  /* 0x0000001000047882 */ /* 0x000fe20000000000 */
[----:B------:R-:W-:Y:S01]  /*33a0*/  HFMA2 R0, -RZ, RZ, 0, 5.9604644775390625e-08 ;  /* 0x00000001ff007431 */ /* 0x000fe200000001ff */
[----:B------:R-:W-:-:S03]  /*33b0*/  MOV R3, 0xffff ;  /* 0x0000ffff00037802 */ /* 0x000fc60000000f00 */
[----:B------:R-:W-:Y:S04]  /*33c0*/  DEPBAR.LE SB2, 0x36 ;  /* 0x0000ad800000791a */ /* 0x000fe80000000000 */
[----:B------:R-:W2:Y:S02]  /*33d0*/  UTCATOMSWS.FIND_AND_SET.ALIGN UP0, UR4, UR4 ;  /* 0x00000004000475e3 */ /* 0x000ea40008000800 */
[----:B--2---:R-:W-:Y:S01]  /*33e0*/  MOV R4, UR4 ;  /* 0x0000000400047c02 */ /* 0x004fe20008000f00 */
[----:B------:R-:W-:Y:S06]  /*33f0*/  BRA.U UP0, `(.L_x_65) ;  /* 0x0000000100187547 */ /* 0x000fec000b800000 */
.L_x_66:
[----:B------:R-:W-:Y:S05]  /*3400*/  NANOSLEEP 0x64 ;  /* 0x000000640000795d */ /* 0x000fea0003800000 */
[----:B------:R-:W-:-:S05]  /*3410*/  UMOV UR4, 0x10 ;  /* 0x0000001000047882 */ /* 0x000fca0000000000 */
[----:B------:R-:W-:Y:S04]  /*3420*/  DEPBAR.LE SB2, 0x36 ;  /* 0x0000ad800000791a */ /* 0x000fe80000000000 */
[----:B------:R-:W2:Y:S02]  /*3430*/  UTCATOMSWS.FIND_AND_SET.ALIGN UP0, UR4, UR4 ;  /* 0x00000004000475e3 */ /* 0x000ea40008000800 */
[----:B--2---:R-:W-:Y:S01]  /*3440*/  MOV R4, UR4 ;  /* 0x0000000400047c02 */ /* 0x004fe20008000f00 */
[----:B------:R-:W-:Y:S05]  /*3450*/  BRA.U !UP0, `(.L_x_66) ;  /* 0xfffffffd08e87547 */ /* 0x000fea000b83ffff */
.L_x_65:
[-C--:B------:R-:W-:Y:S02]  /*3460*/  SHF.L.U32 R3, R3, R4.reuse, RZ ;  /* 0x0000000403037219 */ /* 0x080fe400000006ff */
[----:B------:R-:W-:Y:S01]  /*3470*/  SHF.L.U32 R0, R0, R4, RZ ;  /* 0x0000000400007219 */ /* 0x000fe200000006ff */
[----:B------:R-:W-:Y:S02]  /*3480*/  IMAD.SHL.U32 R4, R4, 0x20, RZ ;  /* 0x0000002004047824 */ /* 0x000fe400078e00ff */
[----:B------:R2:W-:Y:S04]  /*3490*/  ATOMS.OR RZ, [UR5+0x14], R3 ;  /* 0x00001403ffff798c */ /* 0x0005e8000b000005 */
[----:B------:R2:W-:Y:S04]  /*34a0*/  ATOMS.OR RZ, [UR5+0x18], R0 ;  /* 0x00001800ffff798c */ /* 0x0005e8000b000005 */
[----:B------:R2:W-:Y:S01]  /*34b0*/  STS [UR6+0x1a0], R4 ;  /* 0x0001a004ff007988 */ /* 0x0005e20008000806 */
[----:B------:R-:W-:Y:S05]  /*34c0*/  BRA `(.L_x_64) ;  /* 0x0000000000107947 */ /* 0x000fea0003800000 */
.L_x_63:
[----:B------:R-:W-:Y:S02]  /*34d0*/  MOV R0, 0xffffffff ;  /* 0xffffffff00007802 */ /* 0x000fe40000000f00 */
[----:B------:R-:W-:-:S03]  /*34e0*/  MOV R4, 0x3510 ;  /* 0x0000351000047802 */ /* 0x000fc60000000f00 */
[----:B------:R2:W-:Y:S04]  /*34f0*/  STS [UR6+0x1a0], R0 ;  /* 0x0001a000ff007988 */ /* 0x0005e80008000806 */
[----:B-12--5:R-:W-:Y:S05]  /*3500*/  CALL.REL.NOINC `($__internal_1_$__cuda_sm10x_tcgen05_guardrail_trap_phase_invalid_during_alloc) ;  /* 0x0000007000fc7944 */ /* 0x026fea0003c00000 */
.L_x_64:
[----:B------:R-:W-:Y:S05]  /*3510*/  WARPSYNC.ALL ;  /* 0x0000000000007948 */ /* 0x000fea0003800000 */
[----:B------:R-:W3:Y:S01]  /*3520*/  S2UR UR4, SR_CgaCtaId ;  /* 0x00000000000479c3 */ /* 0x000ee20000008800 */
[----:B------:R-:W-:Y:S01]  /*3530*/  UMOV UR17, 0x400 ;  /* 0x0000040000117882 */ /* 0x000fe20000000000 */
[----:B------:R-:W-:-:S06]  /*3540*/  NOP ;  /* 0x0000000000007918 */ /* 0x000fcc0000000000 */
[----:B------:R-:W-:Y:S06]  /*3550*/  BAR.ARV 0x6, 0xa0 ;  /* 0x0182800000007b1d */ /* 0x000fec0000002000 */
[----:B------:R-:W4:Y:S01]  /*3560*/  LDCU UR5, c[0x0][0x38c] ;  /* 0x00007180ff0577ac */ /* 0x000f220008000800 */
[----:B------:R-:W-:Y:S01]  /*3570*/  LOP3.LUT R2, R2, 0xffff, RZ, 0xc0, !PT ;  /* 0x0000ffff02027812 */ /* 0x000fe200078ec0ff */
[----:B------:R-:W-:Y:S01]  /*3580*/  IMAD.MOV.U32 R11, RZ, RZ, 0x1 ;  /* 0x00000001ff0b7424 */ /* 0x000fe200078e00ff */
[----:B------:R-:W-:Y:S01]  /*3590*/  CS2R R8, SRZ ;  /* 0x0000000000087805 */ /* 0x000fe2000001ff00 */
[----:B------:R-:W1:Y:S01]  /*35a0*/  LDCU UR8, c[0x0][0x38c] ;  /* 0x00007180ff0877ac */ /* 0x000e620008000800 */
[----:B------:R-:W-:Y:S01]  /*35b0*/  R2UR UR19, R2 ;  /* 0x00000000021372ca */ /* 0x000fe200000e0000 */
[----:B------:R-:W-:Y:S01]  /*35c0*/  IMAD.MOV.U32 R10, RZ, RZ, RZ ;  /* 0x000000ffff0a7224 */ /* 0x000fe200078e00ff */
[----:B------:R-:W-:Y:S01]  /*35d0*/  UMOV UR22, URZ ;  /* 0x000000ff00167c82 */ /* 0x000fe20008000000 */
[----:B------:R-:W-:Y:S01]  /*35e0*/  UMOV UR14, URZ ;  /* 0x000000ff000e7c82 */ /* 0x000fe20008000000 */
[----:B---3--:R-:W-:Y:S01]  /*35f0*/  ULEA UR17, UR4, UR17, 0x18 ;  /* 0x0000001104117291 */ /* 0x008fe2000f8ec0ff */
[----:B------:R-:W-:Y:S01]  /*3600*/  UMOV UR26, 0x0 ;  /* 0x00000000001a7882 */ /* 0x000fe20000000000 */
[----:B------:R-:W-:-:S02]  /*3610*/  UMOV UR27, 0x4400010 ;  /* 0x04400010001b7882 */ /* 0x000fc40000000000 */
[----:B------:R-:W-:Y:S02]  /*3620*/  UIADD3 UR6, UPT, UPT, UR17, 0x6400, URZ ;  /* 0x0000640011067890 */ /* 0x000fe4000fffe0ff */
[----:B------:R-:W-:Y:S02]  /*3630*/  UIADD3 UR7, UPT, UPT, UR17, 0x10400, URZ ;  /* 0x0001040011077890 */ /* 0x000fe4000fffe0ff */
[----:B----4-:R-:W-:Y:S01]  /*3640*/  UIADD3 UR5, UPT, UPT, UR5, 0x3f, URZ ;  /* 0x0000003f05057890 */ /* 0x010fe2000fffe0ff */
[----:B--2---:R-:W2:Y:S01]  /*3650*/  LDS R0, [UR17+0x1a0] ;  /* 0x0001a011ff007984 */ /* 0x004ea20008000800 */
[----:B------:R-:W-:Y:S02]  /*3660*/  USHF.R.U32.HI UR6, URZ, 0x4, UR6 ;  /* 0x00000004ff067899 */ /* 0x000fe40008011606 */
[----:B------:R-:W-:Y:S02]  /*3670*/  USHF.R.S32.HI UR4, URZ, 0x1f, UR5 ;  /* 0x0000001fff047899 */ /* 0x000fe40008011405 */
[----:B------:R-:W-:-:S02]  /*3680*/  ULOP3.LUT UR6, UR6, 0x3fff, URZ, 0xc0, !UPT ;  /* 0x00003fff06067892 */ /* 0x000fc4000f8ec0ff */
[----:B------:R-:W-:Y:S02]  /*3690*/  ULEA.HI UR4, UR4, UR5, URZ, 0x6 ;  /* 0x0000000504047291 */ /* 0x000fe4000f8f30ff */
[----:B------:R-:W-:Y:S02]  /*36a0*/  USHF.R.U32.HI UR5, URZ, 0x4, UR7 ;  /* 0x00000004ff057899 */ /* 0x000fe40008011607 */
[----:B------:R-:W-:Y:S02]  /*36b0*/  USHF.R.S32.HI UR28, URZ, 0x6, UR4 ;  /* 0x00000006ff1c7899 */ /* 0x000fe40008011404 */
[----:B------:R-:W-:Y:S02]  /*36c0*/  ULOP3.LUT UR5, UR5, 0x3fff, URZ, 0xc0, !UPT ;  /* 0x00003fff05057892 */ /* 0x000fe4000f8ec0ff */
[----:B------:R-:W-:Y:S02]  /*36d0*/  UISETP.LT.AND UP0, UPT, UR28, 0x1, UPT ;  /* 0x000000011c00788c */ /* 0x000fe4000bf01270 */
[----:B------:R-:W-:-:S02]  /*36e0*/  ULOP3.LUT UR20, UR6, 0x10000, URZ, 0xfc, !UPT ;  /* 0x0001000006147892 */ /* 0x000fc4000f8efcff */
[----:B------:R-:W-:Y:S02]  /*36f0*/  USEL UR29, UR28, 0x1, !UP0 ;  /* 0x000000011c1d7887 */ /* 0x000fe4000c000000 */
[----:B------:R-:W-:Y:S02]  /*3700*/  ULOP3.LUT UR21, UR5, 0x10000, URZ, 0xfc, !UPT ;  /* 0x0001000005157892 */ /* 0x000fe4000f8efcff */
[----:B------:R-:W-:Y:S02]  /*3710*/  UIADD3 UR29, UPT, UPT, -UR29, URZ, URZ ;  /* 0x000000ff1d1d7290 */ /* 0x000fe4000fffe1ff */
[----:B-1----:R-:W-:Y:S01]  /*3720*/  UISETP.GE.AND UP4, UPT, UR8, 0x1, UPT ;  /* 0x000000010800788c */ /* 0x002fe2000bf86270 */
[----:B------:R-:W-:Y:S01]  /*3730*/  UMOV UR24, 0x0 ;  /* 0x0000000000187882 */ /* 0x000fe20000000000 */
[----:B------:R-:W-:Y:S01]  /*3740*/  UMOV UR25, 0x4400010 ;  /* 0x0440001000197882 */ /* 0x000fe20000000000 */
[----:B--2---:R-:W-:-:S15]  /*3750*/  R2UR UR30, R0 ;  /* 0x00000000001e72ca */ /* 0x004fde00000e0000 */
.L_x_73:
[----:B------:R-:W-:Y:S02]  /*3760*/  LEA R0, R10, UR17, 0x3 ;  /* 0x000000110a007c11 */ /* 0x000fe4000f8e18ff */
[----:B------:R-:W-:Y:S02]  /*3770*/  SHF.L.U32 R5, R9, 0x1f, RZ ;  /* 0x0000001f09057819 */ /* 0x000fe400000006ff */
[----:B------:R-:W-:Y:S01]  /*3780*/  PLOP3.LUT P0, PT, PT, PT, UP4, 0x80, 0x8 ;  /* 0x000000000008781c */ /* 0x000fe20003f0f048 */
[----:B------:R-:W-:Y:S01]  /*3790*/  VIADD R3, R0, 0x100 ;  /* 0x0000010000037836 */ /* 0x000fe20000000000 */
[----:B-1----:R-:W1:Y:S02]  /*37a0*/  SYNCS.PHASECHK.TRANS64.TRYWAIT P1, [R0+URZ+0xf0], R5 ;  /* 0x0000f005000075a7 */ /* 0x002e6400080211ff */
[----:B-1-3--:R-:W-:Y:S09]  /*37b0*/  @!P1 BRA `(.L_x_67) ;  /* 0x0000006800549947 */ /* 0x00aff20003800000 */
.L_x_166:
[----:B------:R-:W-:Y:S01]  /*37c0*/  LEA R4, R10, UR17, 0x4 ;  /* 0x000000110a047c11 */ /* 0x000fe2000f8e20ff */
[----:B------:R-:W-:Y:S01]  /*37d0*/  @UP4 ULEA UR4, UR14, UR17, 0x3 ;  /* 0x000000110e044291 */ /* 0x000fe2000f8e18ff */
[----:B------:R-:W-:Y:S01]  /*37e0*/  PLOP3.LUT P2, PT, PT, PT, PT, 0x80, 0x8 ;  /* 0x000000000008781c */ /* 0x000fe20003f4f070 */
[----:B------:R-:W-:Y:S01]  /*37f0*/  ULEA UR23, UR22, UR17, 0x3 ;  /* 0x0000001116177291 */ /* 0x000fe2000f8e18ff */
[----:B------:R-:W-:Y:S02]  /*3800*/  PRMT R3, RZ, 0x654, R3 ;  /* 0x00000654ff037816 */ /* 0x000fe40000000003 */
[----:B-1----:R-:W1:Y:S01]  /*3810*/  LDS.128 R4, [R4+0x180] ;  /* 0x0001800004047984 */ /* 0x002e620000000c00 */
[----:B------:R-:W-:Y:S02]  /*3820*/  @P0 SHF.L.U32 R2, R8, 0x1f, RZ ;  /* 0x0000001f08020819 */ /* 0x000fe400000006ff */
[----:B------:R-:W-:Y:S01]  /*3830*/  SHF.L.U32 R0, R11, 0x1f, RZ ;  /* 0x0000001f0b007819 */ /* 0x000fe200000006ff */
[----:B------:R-:W-:Y:S01]  /*3840*/  @!PT LDS RZ, [RZ] ;  /* 0x00000000fffff984 */ /* 0x000fe20000000800 */
[----:B------:R-:W-:Y:S01]  /*3850*/  @!PT LDS RZ, [RZ] ;  /* 0x00000000fffff984 */ /* 0x000fe20000000800 */
[----:B------:R-:W-:Y:S01]  /*3860*/  @!PT LDS RZ, [RZ] ;  /* 0x00000000fffff984 */ /* 0x000fe20000000800 */
[----:B------:R-:W-:Y:S01]  /*3870*/  @!PT LDS RZ, [RZ] ;  /* 0x00000000fffff984 */ /* 0x000fe20000000800 */
[----:B------:R2:W-:Y:S06]  /*3880*/  MEMBAR.ALL.CTA ;  /* 0x0000000000007992 */ /* 0x0005ec0000008000 */
[----:B--2---:R-:W2:Y:S02]  /*3890*/  FENCE.VIEW.ASYNC.S ;  /* 0x00000000000073c6 */ /* 0x004ea40000000000 */
[----:B--2---:R2:W-:Y:S01]  /*38a0*/  SYNCS.ARRIVE.TRANS64.RED.A1T0 RZ, [R3+URZ], RZ ;  /* 0x000000ff03ff79a7 */ /* 0x0045e200081004ff */
[----:B------:R2:W3:Y:S01]  /*38b0*/  @P0 SYNCS.PHASECHK.TRANS64.TRYWAIT P2, [UR4], R2 ;  /* 0x00000002ff0005a7 */ /* 0x0004e20008041104 */
[----:B------:R-:W-:Y:S01]  /*38c0*/  ULEA.HI UR4, UR22, UR22, URZ, 0x1 ;  /* 0x0000001616047291 */ /* 0x000fe2000f8f08ff */
[----:B-1----:R-:W-:-:S03]  /*38d0*/  LOP3.LUT P1, RZ, R6, 0x1, RZ, 0xc0, !PT ;  /* 0x0000000106ff7812 */ /* 0x002fc6000782c0ff */
[----:B------:R-:W-:Y:S02]  /*38e0*/  USHF.L.U32 UR18, UR4, 0x7, URZ ;  /* 0x0000000704127899 */ /* 0x000fe400080006ff */
[----:B------:R-:W-:Y:S02]  /*38f0*/  ULOP3.LUT UR4, UR4, 0xffe, URZ, 0xc0, !UPT ;  /* 0x00000ffe04047892 */ /* 0x000fe4000f8ec0ff */
[----:B------:R-:W-:Y:S02]  /*3900*/  ULOP3.LUT UR18, UR18, 0xffffff00, URZ, 0xc0, !UPT ;  /* 0xffffff0012127892 */ /* 0x000fe4000f8ec0ff */
[----:B------:R-:W-:Y:S02]  /*3910*/  UIADD3 UR4, UPT, UPT, -UR4, UR22, URZ ;  /* 0x0000001604047290 */ /* 0x000fe4000fffe1ff */
[----:B------:R-:W-:Y:S01]  /*3920*/  UIADD3 UR18, UPT, UPT, UR30, UR18, URZ ;  /* 0x000000121e127290 */ /* 0x000fe2000fffe0ff */
[----:B------:R-:W1:Y:S03]  /*3930*/  SYNCS.PHASECHK.TRANS64.TRYWAIT P0, [UR23+0x130], R0 ;  /* 0x00013000ff0075a7 */ /* 0x000e660008001117 */
[----:B------:R-:W-:Y:S01]  /*3940*/  ULEA UR18, UR4, UR18, 0x14 ;  /* 0x0000001204127291 */ /* 0x000fe2000f8ea0ff */
[----:B-123--:R-:W-:Y:S11]  /*3950*/  @!P0 BRA `(.L_x_68) ;  /* 0x0000006800008947 */ /* 0x00eff60003800000 */
.L_x_168:
[----:B------:R-:W-:Y:S01]  /*3960*/  IADD3 R10, PT, PT, R10, 0x1, RZ ;  /* 0x000000010a0a7810 */ /* 0x000fe20007ffe0ff */
[----:B------:R-:W-:Y:S06]  /*3970*/  BRA.U !UP4, `(.L_x_69) ;  /* 0x000000010c987547 */ /* 0x000fec000b800000 */
[----:B------:R-:W-:Y:S01]  /*3980*/  UPLOP3.LUT UP2, UPT, UPT, UPT, UPT, 0x40, 0x4 ;  /* 0x000000000004789c */ /* 0x000fe20003f4e870 */
[----:B------:R-:W-:Y:S01]  /*3990*/  UMOV UR16, UR29 ;  /* 0x0000001d00107c82 */ /* 0x000fe20008000000 */
[----:B------:R-:W-:Y:S01]  /*39a0*/  UMOV UR15, UR28 ;  /* 0x0000001c000f7c82 */ /* 0x000fe20008000000 */
[----:B------:R-:W-:-:S08]  /*39b0*/  UMOV UR6, UR14 ;  /* 0x0000000e00067c82 */ /* 0x000fd00008000000 */
.L_x_72:
[----:B------:R-:W-:Y:S02]  /*39c0*/  UIADD3 UR16, UPT, UPT, UR16, 0x1, URZ ;  /* 0x0000000110107890 */ /* 0x000fe4000fffe0ff */
[----:B--2---:R-:W-:Y:S02]  /*39d0*/  ULEA UR5, UR6, UR17, 0x3 ;  /* 0x0000001106057291 */ /* 0x004fe4000f8e18ff */
[----:B------:R-:W-:Y:S01]  /*39e0*/  UISETP.NE.AND UP3, UPT, UR16, URZ, UPT ;  /* 0x000000ff1000728c */ /* 0x000fe2000bf65270 */
[----:B---3--:R-:W-:Y:S10]  /*39f0*/  @P2 BRA `(.L_x_70) ;  /* 0x00000000000c2947 */ /* 0x008ff40003800000 */
[----:B-1----:R-:W-:Y:S04]  /*3a00*/  SHF.L.U32 R3, R8, 0x1f, RZ ;  /* 0x0000001f08037819 */ /* 0x002fe800000006ff */
[----:B------:R-:W1:Y:S02]  /*3a10*/  SYNCS.PHASECHK.TRANS64.TRYWAIT P0, [UR5], R3 ;  /* 0x00000003ff0075a7 */ /* 0x000e640008001105 */
[----:B-1----:R-:W-:Y:S05]  /*3a20*/  @!P0 BRA `(.L_x_71) ;  /* 0x0000006400e48947 */ /* 0x002fea0003800000 */
.L_x_70:
[----:B------:R-:W-:Y:S01]  /*3a30*/  UISETP.NE.AND UP0, UPT, UR15, 0x1, UPT ;  /* 0x000000010f00788c */ /* 0x000fe2000bf05270 */
[----:B------:R-:W-:Y:S01]  /*3a40*/  PLOP3.LUT P2, PT, PT, PT, PT, 0x80, 0x8 ;  /* 0x000000000008781c */ /* 0x000fe20003f4f070 */
[----:B------:R-:W-:Y:S02]  /*3a50*/  UIADD3 UR4, UPT, UPT, UR6, 0x1, URZ ;  /* 0x0000000106047890 */ /* 0x000fe4000fffe0ff */
[----:B------:R-:W-:Y:S02]  /*3a60*/  ULEA UR12, UR6, UR21, 0xa ;  /* 0x00000015060c7291 */ /* 0x000fe4000f8e50ff */
[----:B------:R-:W-:Y:S01]  /*3a70*/  UISETP.NE.AND UP1, UPT, UR4, 0xa, UPT ;  /* 0x0000000a0400788c */ /* 0x000fe2000bf25270 */
[----:B------:R-:W-:Y:S01]  /*3a80*/  PLOP3.LUT P0, PT, PT, PT, UP0, 0x80, 0x8 ;  /* 0x000000000008781c */ /* 0x000fe20003f0f008 */
[----:B------:R-:W-:Y:S02]  /*3a90*/  UIADD3 UR10, UPT, UPT, UR12, 0x2, URZ ;  /* 0x000000020c0a7890 */ /* 0x000fe4000fffe0ff */
[----:B------:R-:W-:Y:S02]  /*3aa0*/  USEL UR7, URZ, 0x1, UP1 ;  /* 0x00000001ff077887 */ /* 0x000fe40008800000 */
[----:B------:R-:W-:Y:S02]  /*3ab0*/  USEL UR14, UR4, URZ, UP1 ;  /* 0x000000ff040e7287 */ /* 0x000fe40008800000 */
[----:B------:R-:W-:Y:S02]  /*3ac0*/  UIADD3 UR15, UPT, UPT, UR15, -0x1, URZ ;  /* 0xffffffff0f0f7890 */ /* 0x000fe4000fffe0ff */
[----:B------:R-:W-:Y:S01]  /*3ad0*/  @UP0 ULEA UR4, UR14, UR17, 0x3 ;  /* 0x000000110e040291 */ /* 0x000fe2000f8e18ff */
[----:B------:R-:W-:Y:S01]  /*3ae0*/  LOP3.LUT R8, R8, UR7, RZ, 0x3c, !PT ;  /* 0x0000000708087c12 */ /* 0x000fe2000f8e3cff */
[----:B------:R-:W-:Y:S01]  /*3af0*/  UIADD3 UR7, UPT, UPT, UR5, 0x50, URZ ;  /* 0x0000005005077890 */ /* 0x000fe2000fffe0ff */
[----:B------:R-:W-:Y:S02]  /*3b00*/  UMOV UR13, 0x80004020 ;  /* 0x80004020000d7882 */ /* 0x000fe40000000000 */
[----:B-1----:R-:W-:Y:S01]  /*3b10*/  @P0 SHF.L.U32 R0, R8, 0x1f, RZ ;  /* 0x0000001f08000819 */ /* 0x002fe200000006ff */
[----:B------:R-:W-:Y:S01]  /*3b20*/  UMOV UR5, 0x80004020 ;  /* 0x8000402000057882 */ /* 0x000fe20000000000 */
[----:B------:R-:W-:Y:S01]  /*3b30*/  UMOV UR11, 0x80004020 ;  /* 0x80004020000b7882 */ /* 0x000fe20000000000 */
[----:B------:R-:W-:Y:S01]  /*3b40*/  UMOV UR9, 0x80004020 ;  /* 0x8000402000097882 */ /* 0x000fe20000000000 */
[----:B------:R2:W3:Y:S01]  /*3b50*/  @P0 SYNCS.PHASECHK.TRANS64.TRYWAIT P2, [UR4], R0 ;  /* 0x00000000ff0005a7 */ /* 0x0004e20008041104 */
[----:B------:R-:W-:Y:S03]  /*3b60*/  ULEA UR4, UR6, UR20, 0x8 ;  /* 0x0000001406047291 */ /* 0x000fe6000f8e40ff */
[----:B------:R-:W-:Y:S01]  /*3b70*/  UMOV UR6, UR14 ;  /* 0x0000000e00067c82 */ /* 0x000fe20008000000 */
[----:B------:R-:W-:Y:S05]  /*3b80*/  UIADD3 UR8, UPT, UPT, UR4, 0x2, URZ ;  /* 0x0000000204087890 */ /* 0x000fea000fffe0ff */
[----:B------:R2:W-:Y:S01]  /*3b90*/  UTCQMMA gdesc[UR4], gdesc[UR12], tmem[UR18], tmem[UR26], idesc[UR27], UP2 ;  /* 0x00ff1a0c040075ea */ /* 0x0005e20009000312 */
[----:B------:R-:W-:Y:S03]  /*3ba0*/  UPLOP3.LUT UP2, UPT, UPT, UPT, UPT, 0x80, 0x8 ;  /* 0x000000000008789c */ /* 0x000fe60003f4f070 */
[----:B------:R2:W-:Y:S01]  /*3bb0*/  UTCQMMA gdesc[UR8], gdesc[UR10], tmem[UR18], tmem[UR24], idesc[UR25], UPT ;  /* 0x00ff180a080075ea */ /* 0x0005e2000b800312 */
[----:B------:R2:W-:Y:S01]  /*3bc0*/  UTCBAR.MULTICAST [UR7], URZ, UR19 ;  /* 0x000000ff070073e9 */ /* 0x0005e20008000813 */
[----:B------:R-:W-:Y:S06]  /*3bd0*/  BRA.U UP3, `(.L_x_72) ;  /* 0xfffffffd03787547 */ /* 0x000fec000b83ffff */
.L_x_69:
[----:B--2---:R-:W-:Y:S01]  /*3be0*/  UIADD3 UR4, UPT, UPT, UR22, 0x1, URZ ;  /* 0x0000000116047890 */ /* 0x004fe2000fffe0ff */
[C---:B------:R-:W-:Y:S01]  /*3bf0*/  ISETP.NE.AND P0, PT, R10.reuse, 0x2, PT ;  /* 0x000000020a00780c */ /* 0x040fe20003f05270 */
[----:B------:R-:W-:Y:S02]  /*3c00*/  UIADD3 UR5, UPT, UPT, UR23, 0x110, URZ ;  /* 0x0000011017057890 */ /* 0x000fe4000fffe0ff */
[----:B------:R-:W-:Y:S01]  /*3c10*/  UISETP.NE.AND UP0, UPT, UR4, 0x4, UPT ;  /* 0x000000040400788c */ /* 0x000fe2000bf05270 */
[----:B-1----:R-:W-:Y:S02]  /*3c20*/  SEL R0, RZ, 0x1, P0 ;  /* 0x00000001ff007807 */ /* 0x002fe40000000000 */
[----:B------:R-:W-:Y:S01]  /*3c30*/  SEL R10, R10, RZ, P0 ;  /* 0x000000ff0a0a7207 */ /* 0x000fe20000000000 */
[----:B------:R-:W-:Y:S01]  /*3c40*/  USEL UR6, URZ, 0x1, UP0 ;  /* 0x00000001ff067887 */ /* 0x000fe20008000000 */
[----:B------:R-:W-:Y:S01]  /*3c50*/  LOP3.LUT R9, R9, R0, RZ, 0x3c, !PT ;  /* 0x0000000009097212 */ /* 0x000fe200078e3cff */
[----:B------:R-:W-:Y:S01]  /*3c60*/  USEL UR22, UR4, URZ, UP0 ;  /* 0x000000ff04167287 */ /* 0x000fe20008000000 */
[----:B------:R1:W-:Y:S03]  /*3c70*/  UTCBAR [UR5], URZ ;  /* 0x000000ff050073e9 */ /* 0x0003e600080000ff */
[----:B------:R-:W-:Y:S01]  /*3c80*/  LOP3.LUT R11, R11, UR6, RZ, 0x3c, !PT ;  /* 0x000000060b0b7c12 */ /* 0x000fe2000f8e3cff */
[----:B------:R-:W-:Y:S07]  /*3c90*/  @P1 BRA `(.L_x_73) ;  /* 0xfffffff800b01947 */ /* 0x000fee000383ffff */
[----:B------:R-:W2:Y:S01]  /*3ca0*/  S2UR UR8, SR_CgaCtaId ;  /* 0x00000000000879c3 */ /* 0x000ea20000008800 */
[----:B------:R-:W-:Y:S01]  /*3cb0*/  ELECT P0, URZ, PT ;  /* 0x0000000000ff782f */ /* 0x000fe20003800000 */
[----:B------:R-:W-:Y:S01]  /*3cc0*/  IMAD.MOV.U32 R0, RZ, RZ, 0x1 ;  /* 0x00000001ff007424 */ /* 0x000fe200078e00ff */
[----:B------:R-:W-:Y:S01]  /*3cd0*/  UIADD3 UR17, UPT, UPT, UR17, 0x130, URZ ;  /* 0x0000013011117890 */ /* 0x000fe2000fffe0ff */
[----:B------:R-:W-:Y:S01]  /*3ce0*/  SHF.L.U32 R3, R11, 0x1f, RZ ;  /* 0x0000001f0b037819 */ /* 0x000fe200000006ff */
[----:B------:R-:W-:-:S03]  /*3cf0*/  UMOV UR4, 0x40 ;  /* 0x0000004000047882 */ /* 0x000fc60000000000 */
[----:B------:R-:W-:Y:S01]  /*3d00*/  UVIRTCOUNT.DEALLOC.SMPOOL 0x80 ;  /* 0x000000800000784c */ /* 0x000fe20000000000 */
[----:B--2---:R-:W-:Y:S02]  /*3d10*/  ULEA UR8, UR8, UR4, 0x18 ;  /* 0x0000000408087291 */ /* 0x004fe4000f8ec0ff */
[----:B------:R-:W-:-:S07]  /*3d20*/  ULEA UR4, UR22, UR17, 0x3 ;  /* 0x0000001116047291 */ /* 0x000fce000f8e18ff */
[----:B------:R2:W-:Y:S02]  /*3d30*/  @P0 STS.U8 [UR8+0x1c], R0 ;  /* 0x00001c00ff000988 */ /* 0x0005e40008000008 */
[----:B------:R-:W4:Y:S02]  /*3d40*/  SYNCS.PHASECHK.TRANS64.TRYWAIT P0, [UR4], R3 ;  /* 0x00000003ff0075a7 */ /* 0x000f240008001104 */
[----:B--2-4-:R-:W-:Y:S05]  /*3d50*/  @!P0 BRA `(.L_x_74) ;  /* 0x0000006400308947 */ /* 0x014fea0003800000 */
.L_x_171:
[----:B------:R-:W-:-:S04]  /*3d60*/  UIADD3 UR4, UPT, UPT, UR22, 0x1, URZ ;  /* 0x0000000116047890 */ /* 0x000fc8000fffe0ff */
[----:B------:R-:W-:-:S04]  /*3d70*/  UISETP.NE.AND UP0, UPT, UR4, 0x4, UPT ;  /* 0x000000040400788c */ /* 0x000fc8000bf05270 */
[----:B------:R-:W-:Y:S02]  /*3d80*/  USEL UR6, URZ, 0x1, UP0 ;  /* 0x00000001ff067887 */ /* 0x000fe40008000000 */
[----:B------:R-:W-:-:S04]  /*3d90*/  USEL UR4, UR4, URZ, UP0 ;  /* 0x000000ff04047287 */ /* 0x000fc80008000000 */
[----:B-1----:R-:W-:Y:S01]  /*3da0*/  ULEA UR5, UR4, UR17, 0x3 ;  /* 0x0000001104057291 */ /* 0x002fe2000f8e18ff */
[----:B------:R-:W-:-:S04]  /*3db0*/  LOP3.LUT R2, R11, UR6, RZ, 0x3c, !PT ;  /* 0x000000060b027c12 */ /* 0x000fc8000f8e3cff */
[----:B--2---:R-:W-:-:S04]  /*3dc0*/  SHF.L.U32 R3, R2, 0x1f, RZ ;  /* 0x0000001f02037819 */ /* 0x004fc800000006ff */
[----:B------:R-:W1:Y:S02]  /*3dd0*/  SYNCS.PHASECHK.TRANS64.TRYWAIT P0, [UR5], R3 ;  /* 0x00000003ff0075a7 */ /* 0x000e640008001105 */
[----:B-1----:R-:W-:Y:S05]  /*3de0*/  @!P0 BRA `(.L_x_75) ;  /* 0x0000006400248947 */ /* 0x002fea0003800000 */
.L_x_173:
        /* <DEDUP_REMOVED lines=9> */
.L_x_175:
[----:B------:R-:W-:-:S04]  /*3e80*/  UIADD3 UR4, UPT, UPT, UR4, 0x1, URZ ;  /* 0x0000000104047890 */ /* 0x000fc8000fffe0ff */
[----:B------:R-:W-:-:S04]  /*3e90*/  UISETP.NE.AND UP0, UPT, UR4, 0x4, UPT ;  /* 0x000000040400788c */ /* 0x000fc8000bf05270 */
[----:B------:R-:W-:Y:S02]  /*3ea0*/  USEL UR5, URZ, 0x1, UP0 ;  /* 0x00000001ff057887 */ /* 0x000fe40008000000 */
[----:B------:R-:W-:-:S04]  /*3eb0*/  USEL UR4, UR4, URZ, UP0 ;  /* 0x000000ff04047287 */ /* 0x000fc80008000000 */
[----:B------:R-:W-:Y:S01]  /*3ec0*/  ULEA UR4, UR4, UR17, 0x3 ;  /* 0x0000001104047291 */ /* 0x000fe2000f8e18ff */
[----:B-1----:R-:W-:-:S04]  /*3ed0*/  LOP3.LUT R3, R2, UR5, RZ, 0x3c, !PT ;  /* 0x0000000502037c12 */ /* 0x002fc8000f8e3cff */
[----:B------:R-:W-:-:S04]  /*3ee0*/  SHF.L.U32 R3, R3, 0x1f, RZ ;  /* 0x0000001f03037819 */ /* 0x000fc800000006ff */
[----:B------:R-:W1:Y:S02]  /*3ef0*/  SYNCS.PHASECHK.TRANS64.TRYWAIT P0, [UR4], R3 ;  /* 0x00000003ff0075a7 */ /* 0x000e640008001104 */
[----:B-1----:R-:W-:Y:S05]  /*3f00*/  @!P0 BRA `(.L_x_77) ;  /* 0x00000064000c8947 */ /* 0x002fea0003800000 */
.L_x_177:
[----:B------:R-:W-:Y:S01]  /*3f10*/  NOP ;  /* 0x0000000000007918 */ /* 0x000fe20000000000 */
[----:B-1----:R-:W1:Y:S01]  /*3f20*/  LDS R0, [UR8+0x14] ;  /* 0x00001408ff007984 */ /* 0x002e620008000800 */
[----:B------:R-:W-:Y:S01]  /*3f30*/  ULOP3.LUT UR4, UR30, 0xffff, URZ, 0xc0, !UPT ;  /* 0x0000ffff1e047892 */ /* 0x000fe2000f8ec0ff */
[----:B------:R-:W-:Y:S01]  /*3f40*/  UMOV UR5, 0xffff ;  /* 0x0000ffff00057882 */ /* 0x000fe20000000000 */
[----:B------:R-:W-:Y:S02]  /*3f50*/  UMOV UR6, 0x1 ;  /* 0x0000000100067882 */ /* 0x000fe40000000000 */
[----:B------:R-:W-:-:S04]  /*3f60*/  USHF.R.U32.HI UR4, URZ, 0x5, UR4 ;  /* 0x00000005ff047899 */ /* 0x000fc80008011604 */
[----:B------:R-:W-:Y:S02]  /*3f70*/  USHF.L.U32 UR5, UR5, UR4, URZ ;  /* 0x0000000405057299 */ /* 0x000fe400080006ff */
[----:B------:R-:W-:-:S04]  /*3f80*/  USHF.L.U32 UR4, UR6, UR4, URZ ;  /* 0x0000000406047299 */ /* 0x000fc800080006ff */
[----:B-1----:R-:W-:-:S04]  /*3f90*/  LOP3.LUT R0, R0, UR5, RZ, 0xc0, !PT ;  /* 0x0000000500007c12 */ /* 0x002fc8000f8ec0ff */
[----:B------:R-:W-:-:S13]  /*3fa0*/  ISETP.NE.AND P0, PT, R0, UR5, PT ;  /* 0x0000000500007c0c */ /* 0x000fda000bf05270 */
[----:B------:R-:W-:Y:S05]  /*3fb0*/  @P0 BRA `(.L_x_78) ;  /* 0x0000000000580947 */ /* 0x000fea0003800000 */
[----:B------:R-:W1:Y:S02]  /*3fc0*/  LDS R0, [UR8+0x18] ;  /* 0x00001808ff007984 */ /* 0x000e640008000800 */
[----:B-1----:R-:W-:-:S04]  /*3fd0*/  LOP3.LUT R0, R0, UR4, RZ, 0xc0, !PT ;  /* 0x0000000400007c12 */ /* 0x002fc8000f8ec0ff */
[----:B------:R-:W-:-:S13]  /*3fe0*/  ISETP.NE.AND P0, PT, R0, UR4, PT ;  /* 0x0000000400007c0c */ /* 0x000fda000bf05270 */
[----:B------:R-:W-:Y:S05]  /*3ff0*/  @P0 BRA `(.L_x_79) ;  /* 0x00000000003c0947 */ /* 0x000fea0003800000 */
[----:B------:R-:W1:Y:S01]  /*4000*/  S2R R2, SR_LANEID ;  /* 0x0000000000027919 */ /* 0x000e620000000000 */
[----:B------:R-:W-:Y:S01]  /*4010*/  ULOP3.LUT UR5, URZ, UR5, URZ, 0x33, !UPT ;  /* 0x00000005ff057292 */ /* 0x000fe2000f8e33ff */
[----:B------:R-:W-:Y:S01]  /*4020*/  LOP3.LUT R4, RZ, UR4, RZ, 0x33, !PT ;  /* 0x00000004ff047c12 */ /* 0x000fe2000f8e33ff */
[----:B------:R-:W-:Y:S02]  /*4030*/  VOTEU.ANY UR4, UPT, PT ;  /* 0x0000000000047886 */ /* 0x000fe400038e0100 */
[----:B------:R-:W-:Y:S01]  /*4040*/  UFLO.U32 UR4, UR4 ;  /* 0x00000004000472bd */ /* 0x000fe200080e0000 */
[----:B------:R-:W2:Y:S01]  /*4050*/  REDUX UR6, R4 ;  /* 0x00000000040673c4 */ /* 0x000ea20000000000 */
[----:B------:R-:W-:-:S06]  /*4060*/  IMAD.U32 R0, RZ, RZ, UR5 ;  /* 0x00000005ff007e24 */ /* 0x000fcc000f8e00ff */
[----:B------:R4:W-:Y:S01]  /*4070*/  UTCATOMSWS.AND URZ, UR5 ;  /* 0x0000000500ff79e3 */ /* 0x0009e20008000000 */
[----:B------:R-:W3:Y:S01]  /*4080*/  REDUX UR7, R0 ;  /* 0x00000000000773c4 */ /* 0x000ee20000000000 */
[----:B-1----:R-:W-:Y:S01]  /*4090*/  ISETP.EQ.U32.AND P0, PT, R2, UR4, PT ;  /* 0x0000000402007c0c */ /* 0x002fe2000bf02070 */
[----:B--2---:R-:W-:Y:S01]  /*40a0*/  IMAD.U32 R2, RZ, RZ, UR6 ;  /* 0x00000006ff027e24 */ /* 0x004fe2000f8e00ff */
[----:B---3--:R-:W-:-:S11]  /*40b0*/  MOV R3, UR7 ;  /* 0x0000000700037c02 */ /* 0x008fd60008000f00 */
[----:B------:R4:W-:Y:S04]  /*40c0*/  @P0 ATOMS.AND RZ, [UR8+0x14], R3 ;  /* 0x00001403ffff098c */ /* 0x0009e8000a800008 */
[----:B------:R4:W-:Y:S01]  /*40d0*/  @P0 ATOMS.AND RZ, [UR8+0x18], R2 ;  /* 0x00001802ffff098c */ /* 0x0009e2000a800008 */
[----:B------:R-:W-:Y:S05]  /*40e0*/  BRA `(.L_x_80) ;  /* 0x0000000000147947 */ /* 0x000fea0003800000 */
.L_x_79:
[----:B------:R-:W-:Y:S02]  /*40f0*/  MOV R2, 0x4110 ;  /* 0x0000411000027802 */ /* 0x000fe40000000f00 */
[----:B---3-5:R-:W-:Y:S05]  /*4100*/  CALL.REL.NOINC `($__internal_0_$__cuda_sm10x_tcgen05_guardrail_trap_col_being_dealloced_not_returned_by_alloc) ;  /* 0x0000006400f07944 */ /* 0x028fea0003c00000 */
[----:B------:R-:W-:Y:S05]  /*4110*/  BRA `(.L_x_80) ;  /* 0x0000000000087947 */ /* 0x000fea0003800000 */
.L_x_78:
[----:B------:R-:W-:Y:S02]  /*4120*/  MOV R2, 0x4140 ;  /* 0x0000414000027802 */ /* 0x000fe40000000f00 */
[----:B---3-5:R-:W-:Y:S05]  /*4130*/  CALL.REL.NOINC `($__internal_2_$__cuda_sm10x_tcgen05_guardrail_trap_unallocated_columns_being_dealloced) ;  /* 0x0000006400fc7944 */ /* 0x028fea0003c00000 */
.L_x_80:
[----:B------:R-:W-:Y:S01]  /*4140*/  NOP ;  /* 0x0000000000007918 */ /* 0x000fe20000000000 */
[----:B----4-:R-:W-:Y:S05]  /*4150*/  EXIT ;  /* 0x000000000000794d */ /* 0x010fea0003800000 */
.L_x_62:
[----:B------:R-:W-:-:S09]  /*4160*/  UISETP.NE.OR UP0, UPT, UR18, 0x3, !UP3 ;  /* 0x000000031200788c */ /* 0x000fd2000df05670 */
[----:B------:R-:W-:Y:S05]  /*4170*/  BRA.U UP0, `(.L_x_81) ;  /* 0x0000001100847547 */ /* 0x000fea000b800000 */
[----:B------:R-:W2:Y:S01]  /*4180*/  LDCU.64 UR4, c[0x0][0x888] ;  /* 0x00011100ff0477ac */ /* 0x000ea20008000a00 */
[----:B------:R-:W3:Y:S01]  /*4190*/  S2UR UR8, SR_CgaCtaId ;  /* 0x00000000000879c3 */ /* 0x000ee20000008800 */
[----:B------:R-:W-:Y:S02]  /*41a0*/  HFMA2 R9, -RZ, RZ, 0, 0 ;  /* 0x00000000ff097431 */ /* 0x000fe400000001ff */
[----:B------:R-:W-:Y:S01]  /*41b0*/  IMAD.MOV.U32 R11, RZ, RZ, 0x1 ;  /* 0x00000001ff0b7424 */ /* 0x000fe200078e00ff */
[----:B------:R-:W4:Y:S01]  /*41c0*/  LDCU UR40, c[0x0][0x370] ;  /* 0x00006e00ff2877ac */ /* 0x000f220008000800 */
[----:B------:R-:W-:Y:S01]  /*41d0*/  IMAD.MOV.U32 R10, RZ, RZ, RZ ;  /* 0x000000ffff0a7224 */ /* 0x000fe200078e00ff */
[----:B------:R-:W-:Y:S01]  /*41e0*/  MOV R3, 0x1000 ;  /* 0x0000100000037802 */ /* 0x000fe20000000f00 */
[----:B------:R-:W4:Y:S01]  /*41f0*/  LDCU.128 UR44, c[0x0][0xb10] ;  /* 0x00016200ff2c77ac */ /* 0x000f220008000c00 */
[----:B------:R-:W1:Y:S01]  /*4200*/  LDC.64 R12, c[0x0][0x348] ;  /* 0x0000d200ff0c7b82 */ /* 0x000e620000000a00 */
[----:B------:R-:W3:Y:S01]  /*4210*/  LDCU UR37, c[0x0][0x374] ;  /* 0x00006e80ff2577ac */ /* 0x000ee20008000800 */
[----:B------:R-:W3:Y:S01]  /*4220*/  LDCU.64 UR38, c[0x0][0x890] ;  /* 0x00011200ff2677ac */ /* 0x000ee20008000a00 */
[----:B------:R-:W3:Y:S01]  /*4230*/  LDCU UR15, c[0x0][0xb0c] ;  /* 0x00016180ff0f77ac */ /* 0x000ee20008000800 */
[----:B--2---:R-:W-:Y:S01]  /*4240*/  UISETP.NE.U32.AND UP0, UPT, UR4, URZ, UPT ;  /* 0x000000ff0400728c */ /* 0x004fe2000bf05070 */
[----:B------:R-:W2:Y:S01]  /*4250*/  LDCU UR54, c[0x0][0xb20] ;  /* 0x00016400ff3677ac */ /* 0x000ea20008000800 */
[----:B------:R-:W2:Y:S01]  /*4260*/  LDCU UR4, c[0x0][0xb30] ;  /* 0x00016600ff0477ac */ /* 0x000ea20008000800 */
[----:B------:R-:W-:Y:S01]  /*4270*/  UMOV UR21, 0x400 ;  /* 0x0000040000157882 */ /* 0x000fe20000000000 */
[----:B----4-:R-:W-:-:S02]  /*4280*/  UIMAD.WIDE.U32 UR52, UR40, UR44, URZ ;  /* 0x0000002c283472a5 */ /* 0x010fc4000f8e00ff */
[----:B---3--:R-:W-:Y:S02]  /*4290*/  UIMAD.WIDE.U32 UR6, UR37, UR47, URZ ;  /* 0x0000002f250672a5 */ /* 0x008fe4000f8e00ff */
[----:B------:R-:W-:Y:S02]  /*42a0*/  ULEA UR21, UR8, UR21, 0x18 ;  /* 0x0000001508157291 */ /* 0x000fe4000f8ec0ff */
[----:B------:R-:W-:Y:S02]  /*42b0*/  UISETP.NE.U32.AND UP6, UPT, UR38, URZ, UPT ;  /* 0x000000ff2600728c */ /* 0x000fe4000bfc5070 */
[----:B------:R-:W-:Y:S02]  /*42c0*/  UIADD3 UR43, UPT, UPT, UR21, 0xb8, URZ ;  /* 0x000000b8152b7890 */ /* 0x000fe4000fffe0ff */
[----:B------:R-:W-:Y:S02]  /*42d0*/  UIADD3 UR33, UPT, UPT, UR21, 0xa0, URZ ;  /* 0x000000a015217890 */ /* 0x000fe4000fffe0ff */
[----:B------:R-:W-:-:S02]  /*42e0*/  UIADD3 UR25, UPT, UPT, UR21, 0xa8, URZ ;  /* 0x000000a815197890 */ /* 0x000fc4000fffe0ff */
[----:B------:R-:W-:Y:S02]  /*42f0*/  UIADD3 UR17, UPT, UPT, UR21, 0xb0, URZ ;  /* 0x000000b015117890 */ /* 0x000fe4000fffe0ff */
[----:B------:R-:W-:Y:S02]  /*4300*/  UISETP.NE.AND.EX UP5, UPT, UR5, URZ, UPT, UP0 ;  /* 0x000000ff0500728c */ /* 0x000fe4000bfa5300 */
[----:B------:R-:W-:Y:S01]  /*4310*/  UISETP.NE.AND UP0, UPT, UR42, 0x1, UPT ;  /* 0x000000012a00788c */ /* 0x000fe2000bf05270 */
[----:B------:R-:W-:Y:S01]  /*4320*/  UMOV UR52, UR53 ;  /* 0x0000003500347c82 */ /* 0x000fe20008000000 */
[----:B------:R-:W-:Y:S01]  /*4330*/  UMOV UR51, UR7 ;  /* 0x0000000700337c82 */ /* 0x000fe20008000000 */
[----:B------:R-:W-:Y:S02]  /*4340*/  USEL UR41, URZ, 0x1, UP4 ;  /* 0x00000001ff297887 */ /* 0x000fe4000a000000 */
[----:B------:R-:W-:Y:S02]  /*4350*/  UISETP.NE.AND UP0, UPT, UR15, 0x1, UPT ;  /* 0x000000010f00788c */ /* 0x000fe4000bf05270 */
[----:B------:R-:W-:-:S02]  /*4360*/  UPLOP3.LUT UP4, UPT, UPT, UPT, UPT, 0x40, 0x4 ;  /* 0x000000000004789c */ /* 0x000fc40003f8e870 */
[----:B------:R-:W-:Y:S01]  /*4370*/  UISETP.GE.AND UP2, UPT, UR42, 0x1, UPT ;  /* 0x000000012a00788c */ /* 0x000fe2000bf46270 */
[----:B------:R-:W3:Y:S01]  /*4380*/  LDCU.64 UR22, c[0x0][0xb28] ;  /* 0x00016500ff1677ac */ /* 0x000ee20008000a00 */
[----:B------:R-:W-:Y:S02]  /*4390*/  UISETP.NE.AND.EX UP6, UPT, UR39, URZ, UPT, UP6 ;  /* 0x000000ff2700728c */ /* 0x000fe4000bfc5360 */
[----:B------:R-:W-:Y:S02]  /*43a0*/  UPRMT UR43, UR8, 0x654, UR43 ;  /* 0x00000654082b7896 */ /* 0x000fe4000800002b */
[----:B------:R-:W-:Y:S02]  /*43b0*/  UPRMT UR50, UR8, 0x654, UR33 ;  /* 0x0000065408327896 */ /* 0x000fe40008000021 */
[----:B------:R-:W-:Y:S02]  /*43c0*/  UPRMT UR49, UR8, 0x654, UR25 ;  /* 0x0000065408317896 */ /* 0x000fe40008000019 */
[----:B------:R-:W-:-:S02]  /*43d0*/  UPRMT UR48, UR8, 0x654, UR17 ;  /* 0x0000065408307896 */ /* 0x000fc40008000011 */
[----:B------:R-:W-:Y:S02]  /*43e0*/  USHF.R.U32.HI UR52, URZ, UR45, UR52 ;  /* 0x0000002dff347299 */ /* 0x000fe40008011634 */
[----:B--2---:R-:W-:Y:S02]  /*43f0*/  USHF.R.U32.HI UR51, URZ, UR54, UR51 ;  /* 0x00000036ff337299 */ /* 0x004fe40008011633 */
[----:B------:R-:W-:Y:S02]  /*4400*/  UISETP.NE.AND UP0, UPT, UR46, 0x1, UPT ;  /* 0x000000012e00788c */ /* 0x000fe4000bf05270 */
[----:B-1----:R-:W-:-:S11]  /*4410*/  UISETP.NE.AND UP3, UPT, UR4, 0x1, UPT ;  /* 0x000000010400788c */ /* 0x002fd6000bf65270 */
.L_x_92:
[C---:B------:R-:W-:Y:S02]  /*4420*/  LEA R8, R10.reuse, UR21, 0x3 ;  /* 0x000000150a087c11 */ /* 0x040fe4000f8e18ff */
[----:B------:R-:W-:Y:S02]  /*4430*/  SHF.L.U32 R5, R9, 0x1f, RZ ;  /* 0x0000001f09057819 */ /* 0x000fe400000006ff */
[----:B------:R-:W-:Y:S02]  /*4440*/  LEA R6, R10, UR21, 0x4 ;  /* 0x000000150a067c11 */ /* 0x000fe4000f8e20ff */
[----:B-1----:R-:W1:Y:S02]  /*4450*/  SYNCS.PHASECHK.TRANS64.TRYWAIT P0, [R8+URZ+0xf0], R5 ;  /* 0x0000f005080075a7 */ /* 0x002e6400080011ff */
[----:B-1----:R-:W-:Y:S05]  /*4460*/  @!P0 BRA `(.L_x_82) ;  /* 0x0000005c00cc8947 */ /* 0x002fea0003800000 */
.L_x_178:
[----:B-1----:R-:W1:Y:S01]  /*4470*/  LDS.128 R4, [R6+0x180] ;  /* 0x0001800006047984 */ /* 0x002e620000000c00 */
[----:B------:R-:W-:Y:S01]  /*4480*/  UISETP.GE.AND UP0, UPT, UR42, 0x1, UPT ;  /* 0x000000012a00788c */ /* 0x000fe2000bf06270 */
[----:B------:R-:W-:Y:S01]  /*4490*/  @!PT LDS RZ, [RZ] ;  /* 0x00000000fffff984 */ /* 0x000fe20000000800 */
[----:B------:R-:W-:Y:S01]  /*44a0*/  @!PT LDS RZ, [RZ] ;  /* 0x00000000fffff984 */ /* 0x000fe20000000800 */
[----:B------:R-:W-:Y:S01]  /*44b0*/  @!PT LDS RZ, [RZ] ;  /* 0x00000000fffff984 */ /* 0x000fe20000000800 */
[----:B------:R-:W-:Y:S01]  /*44c0*/  @!PT LDS RZ, [RZ] ;  /* 0x00000000fffff984 */ /* 0x000fe20000000800 */
[----:B------:R2:W-:Y:S06]  /*44d0*/  MEMBAR.ALL.CTA ;  /* 0x0000000000007992 */ /* 0x0005ec0000008000 */
[----:B--2---:R-:W2:Y:S01]  /*44e0*/  FENCE.VIEW.ASYNC.S ;  /* 0x00000000000073c6 */ /* 0x004ea20000000000 */
[----:B-1----:R-:W-:Y:S11]  /*44f0*/  LOP3.LUT P0, RZ, R6, 0x1, RZ, 0xc0, !PT ;  /* 0x0000000106ff7812 */ /* 0x002ff6000780c0ff */
[----:B------:R-:W-:Y:S02]  /*4500*/  @!UPT UIADD3 URZ, UPT, UPT, URZ, URZ, URZ ;  /* 0x000000fffffff290 */ /* 0x000fe4000fffe0ff */
[----:B--2---:R-:W-:Y:S01]  /*4510*/  VOTEU.ANY UP2, P0 ;  /* 0x0000000000ff7886 */ /* 0x004fe20000040100 */
[----:B------:R-:W-:Y:S11]  /*4520*/  PLOP3.LUT P0, PT, PT, PT, UP2, 0x80, 0x8 ;  /* 0x000000000008781c */ /* 0x000ff60003f0f028 */
[----:B------:R-:W-:Y:S02]  /*4530*/  @!UPT UIADD3 URZ, UPT, UPT, URZ, URZ, URZ ;  /* 0x000000fffffff290 */ /* 0x000fe4000fffe0ff */
[----:B------:R-:W-:Y:S02]  /*4540*/  @P0 SHF.R.U32.HI R0, RZ, 0x10, R5 ;  /* 0x00000010ff000819 */ /* 0x000fe40000011605 */
[----:B------:R-:W-:Y:S02]  /*4550*/  @P0 MOV R2, R4 ;  /* 0x0000000400020202 */ /* 0x000fe40000000f00 */
[----:B------:R-:W-:Y:S01]  /*4560*/  @P0 R2UR UR4, R0 ;  /* 0x00000000000402ca */ /* 0x000fe200000e0000 */
[----:B------:R-:W-:Y:S01]  /*4570*/  VIADD R0, R8, 0x100 ;  /* 0x0000010008007836 */ /* 0x000fe20000000000 */
[----:B------:R-:W-:Y:S02]  /*4580*/  @P0 LOP3.LUT R4, R5, 0xffff, RZ, 0xc0, !PT ;  /* 0x0000ffff05040812 */ /* 0x000fe400078ec0ff */
[----:B------:R-:W-:Y:S02]  /*4590*/  @P0 R2UR UR6, R2 ;  /* 0x00000000020602ca */ /* 0x000fe400000e0000 */
[----:B------:R-:W-:Y:S02]  /*45a0*/  PRMT R0, RZ, 0x654, R0 ;  /* 0x00000654ff007816 */ /* 0x000fe40000000000 */
[----:B------:R-:W-:Y:S02]  /*45b0*/  @P0 R2UR UR5, R4 ;  /* 0x00000000040502ca */ /* 0x000fe400000e0000 */
[----:B------:R1:W-:Y:S03]  /*45c0*/  SYNCS.ARRIVE.TRANS64.RED.A1T0 RZ, [R0+URZ], RZ ;  /* 0x000000ff00ff79a7 */ /* 0x0003e600081004ff */
[----:B------:R-:W-:Y:S04]  /*45d0*/  @UP2 UMOV UR29, UR4 ;  /* 0x00000004001d2c82 */ /* 0x000fe80008000000 */
[----:B------:R-:W-:Y:S04]  /*45e0*/  @UP2 UMOV UR14, UR6 ;  /* 0x00000006000e2c82 */ /* 0x000fe80008000000 */
[----:B------:R-:W-:Y:S01]  /*45f0*/  @UP2 UMOV UR13, UR5 ;  /* 0x00000005000d2c82 */ /* 0x000fe20008000000 */
[----:B------:R-:W-:Y:S05]  /*4600*/  BRA.U !UP0, `(.L_x_83) ;  /* 0x0000000108c07547 */ /* 0x000fea000b800000 */
[----:B------:R-:W-:Y:S02]  /*4610*/  UIMAD.WIDE.U32 UR18, UR13, UR47, URZ ;  /* 0x0000002f0d1272a5 */ /* 0x000fe4000f8e00ff */
[----:B------:R-:W-:Y:S02]  /*4620*/  UP2UR UR16, UPR, URZ, 0x4 ;  /* 0x00000004ff107883 */ /* 0x000fe40008000000 */
[----:B------:R-:W-:Y:S02]  /*4630*/  UISETP.NE.AND UP2, UPT, UR46, 0x1, UPT ;  /* 0x000000012e00788c */ /* 0x000fe4000bf45270 */
[----:B------:R-:W-:Y:S02]  /*4640*/  UIMAD.WIDE.U32 UR26, UR14, UR44, URZ ;  /* 0x0000002c0e1a72a5 */ /* 0x000fe4000f8e00ff */
[----:B------:R-:W-:Y:S02]  /*4650*/  USEL UR4, UR37, UR51, !UP2 ;  /* 0x0000003325047287 */ /* 0x000fe4000d000000 */
[----:B------:R-:W-:Y:S02]  /*4660*/  UISETP.NE.AND UP0, UPT, UR15, 0x1, UPT ;  /* 0x000000010f00788c */ /* 0x000fe4000bf05270 */
[----:B------:R-:W-:Y:S02]  /*4670*/  UP2UR UR20, UPR, URZ, 0x2 ;  /* 0x00000002ff147883 */ /* 0x000fe40008000000 */
[----:B------:R-:W-:Y:S02]  /*4680*/  UISETP.NE.AND UP1, UPT, UR42, 0x1, UPT ;  /* 0x000000012a00788c */ /* 0x000fe4000bf25270 */
[----:B---3--:R-:W-:Y:S02]  /*4690*/  UIMAD.WIDE.U32 UR8, UR4, UR22, URZ ;  /* 0x00000016040872a5 */ /* 0x008fe4000f8e00ff */
[----:B------:R-:W-:Y:S01]  /*46a0*/  USEL UR7, UR40, UR52, !UP0 ;  /* 0x0000003428077287 */ /* 0x000fe2000c000000 */
[----:B------:R-:W-:Y:S02]  /*46b0*/  UMOV UR5, UR19 ;  /* 0x0000001300057c82 */ /* 0x000fe40008000000 */
[----:B------:R-:W-:Y:S02]  /*46c0*/  USHF.R.U32.HI UR6, URZ, UR54, UR5 ;  /* 0x00000036ff067299 */ /* 0x000fe40008011605 */
[----:B------:R-:W-:Y:S02]  /*46d0*/  UIMAD.WIDE.U32 UR10, UR7, UR22, URZ ;  /* 0x00000016070a72a5 */ /* 0x000fe4000f8e00ff */
[----:B------:R-:W-:Y:S02]  /*46e0*/  USEL UR6, UR13, UR6, !UP2 ;  /* 0x000000060d067287 */ /* 0x000fe4000d000000 */
[----:B------:R-:W-:Y:S01]  /*46f0*/  UISETP.NE.AND UP2, UPT, UR16, URZ, UPT ;  /* 0x000000ff1000728c */ /* 0x000fe2000bf45270 */
[----:B------:R-:W-:Y:S02]  /*4700*/  UMOV UR5, UR27 ;  /* 0x0000001b00057c82 */ /* 0x000fe40008000000 */
[----:B------:R-:W-:Y:S03]  /*4710*/  USHF.R.U32.HI UR12, URZ, UR45, UR5 ;  /* 0x0000002dff0c7299 */ /* 0x000fe60008011605 */
[----:B------:R-:W-:Y:S02]  /*4720*/  UMOV UR5, UR9 ;  /* 0x0000000900057c82 */ /* 0x000fe40008000000 */
[----:B------:R-:W-:Y:S03]  /*4730*/  @UP1 USHF.R.U32.HI UR4, URZ, UR23, UR5 ;  /* 0x00000017ff041299 */ /* 0x000fe60008011605 */
[----:B------:R-:W-:Y:S01]  /*4740*/  UMOV UR5, UR11 ;  /* 0x0000000b00057c82 */ /* 0x000fe20008000000 */
[----:B------:R-:W-:Y:S02]  /*4750*/  UIMAD UR4, UR42, UR4, URZ ;  /* 0x000000042a0472a4 */ /* 0x000fe4000f8e02ff */
[----:B------:R-:W-:Y:S02]  /*4760*/  @UP1 USHF.R.U32.HI UR7, URZ, UR23, UR5 ;  /* 0x00000017ff071299 */ /* 0x000fe40008011605 */
[----:B------:R-:W-:Y:S02]  /*4770*/  USEL UR5, UR14, UR12, !UP0 ;  /* 0x0000000c0e057287 */ /* 0x000fe4000c000000 */
[----:B------:R-:W-:Y:S02]  /*4780*/  UIMAD.WIDE.U32 UR10, UR6, UR22, URZ ;  /* 0x00000016060a72a5 */ /* 0x000fe4000f8e00ff */
[----:B------:R-:W-:Y:S02]  /*4790*/  UIMAD UR8, UR42, UR7, URZ ;  /* 0x000000072a0872a4 */ /* 0x000fe4000f8e02ff */
[----:B------:R-:W-:Y:S03]  /*47a0*/  UISETP.GE.AND UP0, UPT, UR6, UR4, UPT ;  /* 0x000000040600728c */ /* 0x000fe6000bf06270 */
[----:B------:R-:W-:Y:S01]  /*47b0*/  UMOV UR4, UR11 ;  /* 0x0000000b00047c82 */ /* 0x000fe20008000000 */
[----:B------:R-:W-:Y:S02]  /*47c0*/  UISETP.GE.OR UP0, UPT, UR5, UR8, UP0 ;  /* 0x000000080500728c */ /* 0x000fe40008706670 */
[----:B------:R-:W-:Y:S02]  /*47d0*/  USHF.R.U32.HI UR4, URZ, UR23, UR4 ;  /* 0x00000017ff047299 */ /* 0x000fe40008011604 */
[----:B------:R-:W-:Y:S02]  /*47e0*/  UIMAD.WIDE.U32 UR8, UR5, UR22, URZ ;  /* 0x00000016050872a5 */ /* 0x000fe4000f8e00ff */
[----:B------:R-:W-:Y:S04]  /*47f0*/  USEL UR10, UR6, UR4, !UP1 ;  /* 0x00000004060a7287 */ /* 0x000fe8000c800000 */
[----:B------:R-:W-:Y:S01]  /*4800*/  UIADD3 UR11, UPT, UPT, -UR10, URZ, URZ ;  /* 0x000000ff0a0b7290 */ /* 0x000fe2000fffe1ff */
[----:B------:R-:W-:Y:S02]  /*4810*/  @!UP0 UMOV UR4, UR9 ;  /* 0x0000000900048c82 */ /* 0x000fe40008000000 */
[----:B------:R-:W-:Y:S02]  /*4820*/  @!UP0 USHF.R.U32.HI UR4, URZ, UR23, UR4 ;  /* 0x00000017ff048299 */ /* 0x000fe40008011604 */
[----:B------:R-:W-:Y:S02]  /*4830*/  UIMAD UR8, UR42, UR11, UR6 ;  /* 0x0000000b2a0872a4 */ /* 0x000fe4000f8e0206 */
[----:B------:R-:W-:Y:S02]  /*4840*/  @!UP0 USEL UR4, UR5, UR4, !UP1 ;  /* 0x0000000405048287 */ /* 0x000fe4000c800000 */
[----:B------:R-:W-:Y:S02]  /*4850*/  UISETP.NE.AND UP1, UPT, UR20, URZ, UPT ;  /* 0x000000ff1400728c */ /* 0x000fe4000bf25270 */
[----:B------:R-:W-:Y:S02]  /*4860*/  @!UP0 UIMAD UR8, UR7, UR8, UR4 ;  /* 0x00000008070882a4 */ /* 0x000fe4000f8e0204 */
[----:B------:R-:W-:Y:S02]  /*4870*/  @!UP0 UIADD3 UR9, UPT, UPT, UR10, -UR4, URZ ;  /* 0x800000040a098290 */ /* 0x000fe4000fffe0ff */
[----:B------:R-:W-:Y:S02]  /*4880*/  UIADD3 UR4, UPT, UPT, -UR5, URZ, URZ ;  /* 0x000000ff05047290 */ /* 0x000fe4000fffe1ff */
[----:B------:R-:W-:Y:S02]  /*4890*/  UIADD3 UR7, UPT, UPT, -UR6, URZ, URZ ;  /* 0x000000ff06077290 */ /* 0x000fe4000fffe1ff */
[----:B------:R-:W-:Y:S02]  /*48a0*/  @!UP0 UIMAD UR6, UR9, UR42, UR5 ;  /* 0x0000002a090682a4 */ /* 0x000fe4000f8e0205 */
[----:B------:R-:W-:Y:S02]  /*48b0*/  UIMAD UR14, UR15, UR4, UR14 ;  /* 0x000000040f0e72a4 */ /* 0x000fe4000f8e020e */
[----:B------:R-:W-:Y:S01]  /*48c0*/  UIMAD UR13, UR46, UR7, UR13 ;  /* 0x000000072e0d72a4 */ /* 0x000fe2000f8e020d */
[----:B------:R-:W-:Y:S02]  /*48d0*/  @!UP0 UMOV UR5, UR8 ;  /* 0x0000000800058c82 */ /* 0x000fe40008000000 */
[----:B------:R-:W-:Y:S02]  /*48e0*/  UIMAD UR14, UR5, UR15, UR14 ;  /* 0x0000000f050e72a4 */ /* 0x000fe4000f8e020e */
[----:B------:R-:W-:Y:S11]  /*48f0*/  UIMAD UR13, UR6, UR46, UR13 ;  /* 0x0000002e060d72a4 */ /* 0x000ff6000f8e020d */
[----:B------:R-:W-:Y:S01]  /*4900*/  @!UPT UIADD3 URZ, UPT, UPT, URZ, URZ, URZ ;  /* 0x000000fffffff290 */ /* 0x000fe2000fffe0ff */
.L_x_83:
[----:B------:R-:W2:Y:S01]  /*4910*/  @!UP3 LDCU.128 UR8, c[0x0][0xb10] ;  /* 0x00016200ff08b7ac */ /* 0x000ea20008000c00 */
[----:B------:R-:W-:Y:S02]  /*4920*/  ISETP.NE.U32.AND P0, PT, RZ, UR38, PT ;  /* 0x00000026ff007c0c */ /* 0x000fe4000bf05070 */
[----:B------:R-:W-:Y:S02]  /*4930*/  SHF.L.U32 R4, R11, 0x1f, RZ ;  /* 0x0000001f0b047819 */ /* 0x000fe400000006ff */
[----:B------:R-:W-:Y:S01]  /*4940*/  ISETP.NE.AND.EX P0, PT, RZ, UR39, PT, P0 ;  /* 0x00000027ff007c0c */ /* 0x000fe2000bf05300 */
[----:B------:R-:W4:Y:S01]  /*4950*/  @!UP3 LDCU UR5, c[0x0][0xb0c] ;  /* 0x00016180ff05b7ac */ /* 0x000f220008000800 */
[----:B------:R-:W-:Y:S02]  /*4960*/  USHF.L.U32 UR35, UR30, 0x6, URZ ;  /* 0x000000061e237899 */ /* 0x000fe400080006ff */
[----:B------:R-:W-:Y:S02]  /*4970*/  USHF.L.U32 UR34, UR31, 0x8, URZ ;  /* 0x000000081f227899 */ /* 0x000fe400080006ff */
[----:B--2---:R-:W-:Y:S07]  /*4980*/  UIMAD.WIDE.U32 UR6, UR14, UR8, URZ ;  /* 0x000000080e0672a5 */ /* 0x004fee000f8e00ff */
[----:B------:R-:W-:Y:S01]  /*4990*/  @!UP3 UMOV UR4, UR7 ;  /* 0x000000070004bc82 */ /* 0x000fe20008000000 */
[----:B----4-:R-:W-:Y:S02]  /*49a0*/  @!UP3 UISETP.NE.AND UP0, UPT, UR5, 0x1, UPT ;  /* 0x000000010500b88c */ /* 0x010fe4000bf05270 */
[----:B------:R-:W-:Y:S02]  /*49b0*/  @!UP3 USHF.R.U32.HI UR4, URZ, UR9, UR4 ;  /* 0x00000009ff04b299 */ /* 0x000fe40008011604 */
[----:B------:R-:W-:Y:S02]  /*49c0*/  UIMAD.WIDE.U32 UR6, UR13, UR11, URZ ;  /* 0x0000000b0d0672a5 */ /* 0x000fe4000f8e00ff */
[----:B------:R-:W-:Y:S02]  /*49d0*/  @!UP3 USEL UR8, UR14, UR4, !UP0 ;  /* 0x000000040e08b287 */ /* 0x000fe4000c000000 */
[----:B------:R-:W-:Y:S03]  /*49e0*/  @!UP3 UISETP.NE.AND UP0, UPT, UR10, 0x1, UPT ;  /* 0x000000010a00b88c */ /* 0x000fe6000bf05270 */
[----:B------:R-:W-:Y:S02]  /*49f0*/  @!UP3 UMOV UR6, UR7 ;  /* 0x000000070006bc82 */ /* 0x000fe40008000000 */
[----:B------:R-:W2:Y:S02]  /*4a00*/  @!UP3 LDCU UR4, c[0x0][0xb20] ;  /* 0x00016400ff04b7ac */ /* 0x000ea40008000800 */
[----:B--2---:R-:W-:Y:S04]  /*4a10*/  @!UP3 USHF.R.U32.HI UR6, URZ, UR4, UR6 ;  /* 0x00000004ff06b299 */ /* 0x004fe80008011606 */
[----:B------:R-:W-:Y:S04]  /*4a20*/  @!UP3 USEL UR6, UR13, UR6, !UP0 ;  /* 0x000000060d06b287 */ /* 0x000fe8000c000000 */
[----:B------:R-:W-:Y:S02]  /*4a30*/  @!UP3 UIADD3 UR4, UPT, UPT, -UR8, UR6, URZ ;  /* 0x000000060804b290 */ /* 0x000fe4000fffe1ff */
[----:B------:R-:W-:Y:S02]  /*4a40*/  @!UP3 UIADD3 UR6, UPT, UPT, UR8, -UR6, URZ ;  /* 0x800000060806b290 */ /* 0x000fe4000fffe0ff */
[----:B------:R-:W-:Y:S02]  /*4a50*/  @!UP3 UIMAD UR14, UR4, UR5, UR14 ;  /* 0x00000005040eb2a4 */ /* 0x000fe4000f8e020e */
[----:B------:R-:W-:Y:S01]  /*4a60*/  @!UP3 UIMAD UR13, UR6, UR10, UR13 ;  /* 0x0000000a060db2a4 */ /* 0x000fe2000f8e020d */
[----:B------:R-:W-:Y:S11]  /*4a70*/  BRA.U UP4, `(.L_x_84) ;  /* 0x0000000104107547 */ /* 0x000ff6000b800000 */
[----:B-1----:R-:W-:Y:S04]  /*4a80*/  MOV R0, UR41 ;  /* 0x0000002900007c02 */ /* 0x002fe80008000f00 */
[----:B------:R-:W-:Y:S04]  /*4a90*/  SHF.L.U32 R5, R0, 0x1f, RZ ;  /* 0x0000001f00057819 */ /* 0x000fe800000006ff */
[----:B------:R-:W1:Y:S02]  /*4aa0*/  SYNCS.PHASECHK.TRANS64.TRYWAIT P1, [UR21+0xe8], R5 ;  /* 0x0000e805ff0075a7 */ /* 0x000e640008021115 */
[----:B-1----:R-:W-:Y:S05]  /*4ab0*/  @!P1 BRA `(.L_x_85) ;  /* 0x00000058004c9947 */ /* 0x002fea0003800000 */
.L_x_84:
[----:B------:R-:W-:Y:S05]  /*4ac0*/  BRA.U !UP6, `(.L_x_86) ;  /* 0x000000010e387547 */ /* 0x000fea000b800000 */
[----:B------:R-:W-:Y:S01]  /*4ad0*/  UPLOP3.LUT UP1, UPT, UPT, UPT, UP5, 0x80, 0x8 ;  /* 0x000000000008789c */ /* 0x000fe20003f2f050 */
[----:B-1----:R-:W-:Y:S01]  /*4ae0*/  HFMA2 R0, -RZ, RZ, 0, 5.9604644775390625e-08 ;  /* 0x00000001ff007431 */ /* 0x002fe200000001ff */
[----:B------:R-:W1:Y:S01]  /*4af0*/  LDCU.64 UR8, c[0x0][0x358] ;  /* 0x00006b00ff0877ac */ /* 0x000e620008000a00 */
[----:B------:R-:W-:Y:S03]  /*4b00*/  IMAD.MOV.U32 R85, RZ, RZ, 0x1 ;  /* 0x00000001ff557424 */ /* 0x000fe600078e00ff */
[----:B------:R-:W-:Y:S05]  /*4b10*/  PLOP3.LUT P1, PT, PT, PT, UP1, 0x80, 0x8 ;  /* 0x000000000008781c */ /* 0x000fea0003f2f018 */
[----:B------:R-:W2:Y:S01]  /*4b20*/  @UP1 LDCU.64 UR4, c[0x0][0x888] ;  /* 0x00011100ff0417ac */ /* 0x000ea20008000a00 */
[----:B------:R-:W-:Y:S07]  /*4b30*/  @UP1 UIMAD UR6, UR36, UR38, URZ ;  /* 0x00000026240612a4 */ /* 0x000fee000f8e02ff */
[----:B------:R-:W-:Y:S01]  /*4b40*/  @!P1 PRMT R85, R0, 0x7610, R85 ;  /* 0x0000761000559816 */ /* 0x000fe20000000055 */
[----:B--2---:R-:W-:Y:S06]  /*4b50*/  @UP1 UIMAD.WIDE UR4, UR6, 0x4, UR4 ;  /* 0x00000004060418a5 */ /* 0x004fec000f8e0204 */
[----:B------:R-:W-:Y:S01]  /*4b60*/  IMAD.U32 R6, RZ, RZ, UR4 ;  /* 0x00000004ff067e24 */ /* 0x000fe2000f8e00ff */
[----:B------:R-:W-:Y:S04]  /*4b70*/  MOV R7, UR5 ;  /* 0x0000000500077c02 */ /* 0x000fe80008000f00 */
[----:B------:R-:W2:Y:S01]  /*4b80*/  @!UP1 LDCU UR4, c[0x0][0x880] ;  /* 0x00011000ff0497ac */ /* 0x000ea20008000800 */
[----:B-1---5:R4:W5:Y:S02]  /*4b90*/  @P1 LDG.E R41, desc[UR8][R6.64] ;  /* 0x0000000806291981 */ /* 0x022964000c1e1900 */
[----:B--2-4-:R-:W-:Y:S07]  /*4ba0*/  @!P1 IMAD.U32 R41, RZ, RZ, UR4 ;  /* 0x00000004ff299e24 */ /* 0x014fee000f8e00ff */
.L_x_86:
[----:B-----5:R-:W-:Y:S01]  /*4bb0*/  @!P0 FSETP.EQ.AND P2, PT, R41, RZ, PT ;  /* 0x000000ff2900820b */ /* 0x020fe20003f42000 */
[----:B------:R-:W-:Y:S01]  /*4bc0*/  @!UPT UIADD3 URZ, UPT, UPT, URZ, URZ, URZ ;  /* 0x000000fffffff290 */ /* 0x000fe2000fffe0ff */
[----:B------:R-:W-:Y:S11]  /*4bd0*/  @!P0 BRA `(.L_x_87) ;  /* 0x0000000000148947 */ /* 0x000ff60003800000 */
[----:B------:R-:W-:Y:S02]  /*4be0*/  LOP3.LUT P0, RZ, R85, 0xff, RZ, 0xc0, !PT ;  /* 0x000000ff55ff7812 */ /* 0x000fe4000780c0ff */
[----:B------:R-:W-:Y:S04]  /*4bf0*/  PLOP3.LUT P2, PT, PT, PT, UP1, 0x80, 0x8 ;  /* 0x000000000008781c */ /* 0x000fe80003f4f018 */
[----:B------:R-:W-:Y:S07]  /*4c00*/  PLOP3.LUT P2, PT, P2, PT, PT, 0x8, 0x80 ;  /* 0x000000000080781c */ /* 0x000fee000174e170 */
[----:B------:R-:W-:Y:S11]  /*4c10*/  @P0 FSETP.EQ.AND P2, PT, R41, RZ, PT ;  /* 0x000000ff2900020b */ /* 0x000ff60003f42000 */
[----:B------:R-:W-:Y:S02]  /*4c20*/  @!UPT UIADD3 URZ, UPT, UPT, URZ, URZ, URZ ;  /* 0x000000fffffff290 */ /* 0x000fe4000fffe0ff */
.L_x_87:
[----:B------:R-:W2:Y:S01]  /*4c30*/  SYNCS.PHASECHK.TRANS64.TRYWAIT P0, [UR21+0xc0], R4 ;  /* 0x0000c004ff0075a7 */ /* 0x000ea20008001115 */
[----:B------:R-:W-:Y:S04]  /*4c40*/  ELECT P1, URZ, PT ;  /* 0x0000000000ff782f */ /* 0x000fe80003820000 */
[----:B------:R-:W-:Y:S01]  /*4c50*/  PLOP3.LUT P1, PT, P2, P1, PT, 0xf2, 0x2f ;  /* 0x00000000002f781c */ /* 0x000fe20001723e72 */
[----:B------:R-:W-:Y:S01]  /*4c60*/  @!UPT UIADD3 URZ, UPT, UPT, URZ, URZ, URZ ;  /* 0x000000fffffff290 */ /* 0x000fe2000fffe0ff */
[----:B--2---:R-:W-:Y:S11]  /*4c70*/  @!P0 BRA `(.L_x_88) ;  /* 0x0000005400f48947 */ /* 0x004ff60003800000 */
.L_x_181:
[----:B------:R-:W-:Y:S01]  /*4c80*/  @!P1 IADD3 R2, P0, PT, R12, 0x580, RZ ;  /* 0x000005800c029810 */ /* 0x000fe20007f1e0ff */
[----:B------:R-:W-:Y:S01]  /*4c90*/  VOTEU.ALL UP0, P1 ;  /* 0x0000000000ff7886 */ /* 0x000fe20000800000 */
[----:B------:R-:W-:Y:S01]  /*4ca0*/  UMOV UR6, 0x0 ;  /* 0x0000000000067882 */ /* 0x000fe20000000000 */
[----:B------:R-:W-:Y:S01]  /*4cb0*/  UMOV UR7, 0x10000000 ;  /* 0x1000000000077882 */ /* 0x000fe20000000000 */
[----:B------:R-:W-:Y:S01]  /*4cc0*/  @!P1 R2UR UR5, R2 ;  /* 0x00000000020592ca */ /* 0x000fe200000e0000 */
[----:B-1----:R-:W-:Y:S01]  /*4cd0*/  @!P1 IMAD.X R0, RZ, RZ, R13, P0 ;  /* 0x000000ffff009224 */ /* 0x002fe200000e060d */
[----:B------:R-:W-:Y:S01]  /*4ce0*/  @!UP0 UIADD3 UR32, UPT, UPT, UR21, 0x200, URZ ;  /* 0x0000020015208890 */ /* 0x000fe2000fffe0ff */
[----:B------:R-:W-:Y:S03]  /*4cf0*/  VOTEU.ALL UP0, P1 ;  /* 0x0000000000ff7886 */ /* 0x000fe60000800000 */
[----:B------:R-:W-:Y:S01]  /*4d00*/  @!P1 R2UR UR4, R0 ;  /* 0x00000000000492ca */ /* 0x000fe200000e0000 */
[----:B------:R-:W-:Y:S06]  /*4d10*/  @!P1 IMAD.MOV.U32 R0, RZ, RZ, 0x1000 ;  /* 0x00001000ff009424 */ /* 0x000fec00078e00ff */
[----:B------:R-:W-:Y:S06]  /*4d20*/  IMAD.U32 R6, RZ, RZ, UR5 ;  /* 0x00000005ff067e24 */ /* 0x000fec000f8e00ff */
[----:B------:R-:W-:Y:S01]  /*4d30*/  IMAD.U32 R7, RZ, RZ, UR4 ;  /* 0x00000004ff077e24 */ /* 0x000fe2000f8e00ff */
[----:B------:R-:W-:Y:S04]  /*4d40*/  @!P1 R2UR UR4, R6 ;  /* 0x00000000060492ca */ /* 0x000fe800000e0000 */
[----:B------:R-:W-:Y:S11]  /*4d50*/  @!P1 R2UR UR5, R7 ;  /* 0x00000000070592ca */ /* 0x000ff600000e0000 */
[----:B------:R-:W-:Y:S02]  /*4d60*/  @!UPT UIADD3 URZ, UPT, UPT, URZ, URZ, URZ ;  /* 0x000000fffffff290 */ /* 0x000fe4000fffe0ff */
[----:B------:R1:W-:Y:S01]  /*4d70*/  @!UP0 UTMALDG.3D [UR32], [UR4], desc[UR6] ;  /* 0x00000620040085b4 */ /* 0x0003e20008011000 */
[----:B------:R1:W-:Y:S01]  /*4d80*/  @!P1 SYNCS.ARRIVE.TRANS64.RED.A0TR RZ, [UR21+0xa0], R0 ;  /* 0x0000a000ffff99a7 */ /* 0x0003e20008300415 */
[----:B------:R-:W-:Y:S01]  /*4d90*/  SYNCS.ARRIVE.TRANS64.RED.A1T0 RZ, [UR50], RZ ;  /* 0x000000ffffff79a7 */ /* 0x000fe20008100432 */
[----:B------:R-:W2:Y:S02]  /*4da0*/  SYNCS.PHASECHK.TRANS64.TRYWAIT P0, [UR21+0xc8], R4 ;  /* 0x0000c804ff0075a7 */ /* 0x000ea40008001115 */
[----:B-12---:R-:W-:Y:S05]  /*4db0*/  @!P0 BRA `(.L_x_89) ;  /* 0x0000005400bc8947 */ /* 0x006fea0003800000 */
.L_x_183:
[----:B------:R-:W-:Y:S01]  /*4dc0*/  @!P1 IADD3 R2, P0, PT, R12, 0x580, RZ ;  /* 0x000005800c029810 */ /* 0x000fe20007f1e0ff */
[----:B------:R-:W-:Y:S01]  /*4dd0*/  VOTEU.ALL UP0, P1 ;  /* 0x0000000000ff7886 */ /* 0x000fe20000800000 */
[----:B------:R-:W-:Y:S01]  /*4de0*/  UMOV UR6, 0x0 ;  /* 0x0000000000067882 */ /* 0x000fe20000000000 */
[----:B------:R-:W-:Y:S01]  /*4df0*/  UMOV UR7, 0x10000000 ;  /* 0x1000000000077882 */ /* 0x000fe20000000000 */
[----:B------:R-:W-:Y:S01]  /*4e00*/  @!P1 R2UR UR5, R2 ;  /* 0x00000000020592ca */ /* 0x000fe200000e0000 */
[----:B------:R-:W-:Y:S01]  /*4e10*/  @!P1 IMAD.X R0, RZ, RZ, R13, P0 ;  /* 0x000000ffff009224 */ /* 0x000fe200000e060d */
[----:B------:R-:W-:Y:S02]  /*4e20*/  @!UP0 UIADD3 UR26, UPT, UPT, UR34, 0x40, URZ ;  /* 0x00000040221a8890 */ /* 0x000fe4000fffe0ff */
[----:B------:R-:W-:Y:S02]  /*4e30*/  @!UP0 UIADD3 UR24, UPT, UPT, UR21, 0x1200, URZ ;  /* 0x0000120015188890 */ /* 0x000fe4000fffe0ff */
[----:B------:R-:W-:Y:S01]  /*4e40*/  @!P1 R2UR UR4, R0 ;  /* 0x00000000000492ca */ /* 0x000fe200000e0000 */
[----:B------:R-:W-:Y:S01]  /*4e50*/  VOTEU.ALL UP0, P1 ;  /* 0x0000000000ff7886 */ /* 0x000fe20000800000 */
[----:B------:R-:W-:Y:S01]  /*4e60*/  @!P1 IMAD.MOV.U32 R0, RZ, RZ, 0x1000 ;  /* 0x00001000ff009424 */ /* 0x000fe200078e00ff */
[----:B------:R-:W-:Y:S01]  /*4e70*/  UMOV UR27, UR35 ;  /* 0x00000023001b7c82 */ /* 0x000fe20008000000 */
[----:B------:R-:W-:Y:S03]  /*4e80*/  UMOV UR28, UR36 ;  /* 0x00000024001c7c82 */ /* 0x000fe60008000000 */
        /* <DEDUP_REMOVED lines=8> */
[----:B------:R-:W4:Y:S02]  /*4f10*/  SYNCS.PHASECHK.TRANS64.TRYWAIT P0, [UR21+0xd0], R4 ;  /* 0x0000d004ff0075a7 */ /* 0x000f240008001115 */
[----:B--2-4-:R-:W-:Y:S05]  /*4f20*/  @!P0 BRA `(.L_x_90) ;  /* 0x0000005400788947 */ /* 0x014fea0003800000 */
.L_x_185:
[----:B------:R-:W-:Y:S01]  /*4f30*/  @!P1 IADD3 R2, P0, PT, R12, 0x580, RZ ;  /* 0x000005800c029810 */ /* 0x000fe20007f1e0ff */
[----:B------:R-:W-:Y:S01]  /*4f40*/  VOTEU.ALL UP0, P1 ;  /* 0x0000000000ff7886 */ /* 0x000fe20000800000 */
[----:B------:R-:W-:Y:S01]  /*4f50*/  UMOV UR6, 0x0 ;  /* 0x0000000000067882 */ /* 0x000fe20000000000 */
[----:B------:R-:W-:Y:S01]  /*4f60*/  UMOV UR7, 0x10000000 ;  /* 0x1000000000077882 */ /* 0x000fe20000000000 */
[----:B------:R-:W-:Y:S01]  /*4f70*/  @!P1 R2UR UR5, R2 ;  /* 0x00000000020592ca */ /* 0x000fe200000e0000 */
[----:B------:R-:W-:Y:S01]  /*4f80*/  @!P1 IMAD.X R0, RZ, RZ, R13, P0 ;  /* 0x000000ffff009224 */ /* 0x000fe200000e060d */
[----:B------:R-:W-:Y:S01]  /*4f90*/  @!UP0 UIADD3 UR18, UPT, UPT, UR34, 0x80, URZ ;  /* 0x0000008022128890 */ /* 0x000fe2000fffe0ff */
[----:B------:R-:W-:Y:S01]  /*4fa0*/  VIADD R10, R10, 0x1 ;  /* 0x000000010a0a7836 */ /* 0x000fe20000000000 */
        /* <DEDUP_REMOVED lines=16> */
.L_x_187:
[----:B------:R-:W-:Y:S01]  /*50b0*/  @!P1 IADD3 R2, P0, PT, R12, 0x580, RZ ;  /* 0x000005800c029810 */ /* 0x000fe20007f1e0ff */
[----:B------:R-:W-:Y:S01]  /*50c0*/  VOTEU.ALL UP0, P1 ;  /* 0x0000000000ff7886 */ /* 0x000fe20000800000 */
[----:B------:R-:W-:Y:S01]  /*50d0*/  UMOV UR6, 0x0 ;  /* 0x0000000000067882 */ /* 0x000fe20000000000 */
[----:B------:R-:W-:Y:S01]  /*50e0*/  UMOV UR7, 0x10000000 ;  /* 0x1000000000077882 */ /* 0x000fe20000000000 */
[----:B------:R-:W-:Y:S01]  /*50f0*/  @!P1 R2UR UR5, R2 ;  /* 0x00000000020592ca */ /* 0x000fe200000e0000 */
[----:B------:R-:W-:Y:S01]  /*5100*/  @!P1 IMAD.X R0, RZ, RZ, R13, P0 ;  /* 0x000000ffff009224 */ /* 0x000fe200000e060d */
[----:B------:R-:W-:Y:S01]  /*5110*/  @!UP0 UIADD3 UR10, UPT, UPT, UR34, 0xc0, URZ ;  /* 0x000000c0220a8890 */ /* 0x000fe2000fffe0ff */
[----:B------:R-:W-:Y:S01]  /*5120*/  R2UR UR16, R87 ;  /* 0x00000000571072ca */ /* 0x000fe200000e0000 */
[----:B------:R-:W-:Y:S01]  /*5130*/  @!UP0 UIADD3 UR8, UPT, UPT, UR21, 0x3200, URZ ;  /* 0x0000320015088890 */ /* 0x000fe2000fffe0ff */
[----:B------:R-:W-:Y:S01]  /*5140*/  ISETP.NE.AND P0, PT, R10, 0x2, PT ;  /* 0x000000020a00780c */ /* 0x000fe20003f05270 */
[----:B------:R-:W-:Y:S01]  /*5150*/  @!UP0 UIADD3 UR9, UPT, UPT, UR21, 0xb8, URZ ;  /* 0x000000b815098890 */ /* 0x000fe2000fffe0ff */
[----:B------:R-:W-:Y:S01]  /*5160*/  @!P1 R2UR UR4, R0 ;  /* 0x00000000000492ca */ /* 0x000fe200000e0000 */
[----:B------:R-:W-:Y:S01]  /*5170*/  VOTEU.ALL UP0, P1 ;  /* 0x0000000000ff7886 */ /* 0x000fe20000800000 */
[----:B------:R-:W-:Y:S01]  /*5180*/  UMOV UR11, UR35 ;  /* 0x00000023000b7c82 */ /* 0x000fe20008000000 */
[----:B------:R-:W-:Y:S01]  /*5190*/  UMOV UR12, UR36 ;  /* 0x00000024000c7c82 */ /* 0x000fe20008000000 */
[----:B------:R-:W-:Y:S01]  /*51a0*/  SEL R0, RZ, 0x1, P0 ;  /* 0x00000001ff007807 */ /* 0x000fe20000000000 */
[----:B------:R-:W-:Y:S01]  /*51b0*/  UIADD3 UR31, UPT, UPT, UR13, UR59, URZ ;  /* 0x0000003b0d1f7290 */ /* 0x000fe2000fffe0ff */
[----:B-1----:R-:W-:Y:S01]  /*51c0*/  IMAD.U32 R4, RZ, RZ, UR5 ;  /* 0x00000005ff047e24 */ /* 0x002fe2000f8e00ff */
[----:B------:R-:W-:Y:S01]  /*51d0*/  LOP3.LUT R11, R11, 0x1, RZ, 0x3c, !PT ;  /* 0x000000010b0b7812 */ /* 0x000fe200078e3cff */
[----:B------:R-:W-:Y:S01]  /*51e0*/  UMOV UR36, UR29 ;  /* 0x0000001d00247c82 */ /* 0x000fe20008000000 */
[----:B------:R-:W-:Y:S01]  /*51f0*/  LOP3.LUT R9, R9, R0, RZ, 0x3c, !PT ;  /* 0x0000000009097212 */ /* 0x000fe200078e3cff */
[----:B------:R-:W-:Y:S01]  /*5200*/  UIADD3 UR30, UPT, UPT, UR14, UR16, URZ ;  /* 0x000000100e1e7290 */ /* 0x000fe2000fffe0ff */
[----:B------:R-:W-:Y:S01]  /*5210*/  SEL R10, R10, RZ, P0 ;  /* 0x000000ff0a0a7207 */ /* 0x000fe20000000000 */
[----:B------:R-:W-:Y:S01]  /*5220*/  UPLOP3.LUT UP4, UPT, UPT, UPT, UPT, 0x80, 0x8 ;  /* 0x000000000008789c */ /* 0x000fe20003f8f070 */
[----:B------:R-:W-:Y:S01]  /*5230*/  IMAD.U32 R5, RZ, RZ, UR4 ;  /* 0x00000004ff057e24 */ /* 0x000fe2000f8e00ff */
[----:B------:R-:W-:Y:S04]  /*5240*/  @!P1 R2UR UR4, R4 ;  /* 0x00000000040492ca */ /* 0x000fe800000e0000 */
[----:B------:R-:W-:Y:S11]  /*5250*/  @!P1 R2UR UR5, R5 ;  /* 0x00000000050592ca */ /* 0x000ff600000e0000 */
[----:B------:R-:W-:Y:S02]  /*5260*/  @!UPT UIADD3 URZ, UPT, UPT, URZ, URZ, URZ ;  /* 0x000000fffffff290 */ /* 0x000fe4000fffe0ff */
[----:B------:R1:W-:Y:S01]  /*5270*/  @!UP0 UTMALDG.3D [UR8], [UR4], desc[UR6] ;  /* 0x00000608040085b4 */ /* 0x0003e20008011000 */
[----:B------:R1:W-:Y:S01]  /*5280*/  @!P1 SYNCS.ARRIVE.TRANS64.RED.A0TR RZ, [UR21+0xb8], R3 ;  /* 0x0000b803ffff99a7 */ /* 0x0003e20008300415 */
[----:B------:R-:W-:Y:S01]  /*5290*/  SYNCS.ARRIVE.TRANS64.RED.A1T0 RZ, [UR43], RZ ;  /* 0x000000ffffff79a7 */ /* 0x000fe2000810042b */
[----:B------:R-:W-:Y:S05]  /*52a0*/  BRA.U UP2, `(.L_x_92) ;  /* 0xfffffff1025c7547 */ /* 0x000fea000b83ffff */
[----:B-1----:R-:W-:-:S04]  /*52b0*/  SHF.L.U32 R3, R11, 0x1f, RZ ;  /* 0x0000001f0b037819 */ /* 0x002fc800000006ff */
[----:B------:R-:W1:Y:S02]  /*52c0*/  SYNCS.PHASECHK.TRANS64.TRYWAIT P0, [UR21+0xc0], R3 ;  /* 0x0000c003ff0075a7 */ /* 0x000e640008001115 */
[----:B-1----:R-:W-:Y:S05]  /*52d0*/  @!P0 BRA `(.L_x_93) ;  /* 0x0000005000bc8947 */ /* 0x002fea0003800000 */
.L_x_189:
[----:B------:R-:W2:Y:S02]  /*52e0*/  SYNCS.PHASECHK.TRANS64.TRYWAIT P0, [UR21+0xc8], R3 ;  /* 0x0000c803ff0075a7 */ /* 0x000ea40008001115 */
[----:B--2---:R-:W-:Y:S05]  /*52f0*/  @!P0 BRA `(.L_x_94) ;  /* 0x0000005000cc8947 */ /* 0x004fea0003800000 */
.L_x_191:
[----:B------:R-:W2:Y:S02]  /*5300*/  SYNCS.PHASECHK.TRANS64.TRYWAIT P0, [UR21+0xd0], R3 ;  /* 0x0000d003ff0075a7 */ /* 0x000ea40008001115 */
[----:B--2---:R-:W-:Y:S05]  /*5310*/  @!P0 BRA `(.L_x_95) ;  /* 0x0000005000dc8947 */ /* 0x004fea0003800000 */
.L_x_193:
[----:B-1----:R-:W-:-:S07]  /*5320*/  MOV R0, UR21 ;  /* 0x0000001500007c02 */ /* 0x002fce0008000f00 */
.L_x_96:
[----:B-1----:R-:W-:-:S04]  /*5330*/  SHF.L.U32 R3, R11, 0x1f, RZ ;  /* 0x0000001f0b037819 */ /* 0x002fc800000006ff */
[----:B------:R1:W2:Y:S03]  /*5340*/  SYNCS.PHASECHK.TRANS64.TRYWAIT P0, [R0+URZ+0xd8], R3 ;  /* 0x0000d803000075a7 */ /* 0x0002a600080011ff */
[----:B--2---:R-:W-:Y:S05]  /*5350*/  @!P0 NANOSLEEP.SYNCS 0x989680 ;  /* 0x009896800000895d */ /* 0x004fea0003900000 */
[----:B------:R-:W2:Y:S02]  /*5360*/  @!P0 SYNCS.PHASECHK.TRANS64 P0, [R0+URZ+0xd8], R3 ;  /* 0x0000d803000085a7 */ /* 0x000ea400080010ff */
[----:B--23--:R-:W-:Y:S05]  /*5370*/  @P0 EXIT ;  /* 0x000000000000094d */ /* 0x00cfea0003800000 */
[----:B------:R-:W-:Y:S05]  /*5380*/  BRA `(.L_x_96) ;  /* 0xfffffffc00e87947 */ /* 0x000fea000383ffff */
.L_x_81:
[----:B------:R-:W-:-:S06]  /*5390*/  UISETP.GE.AND UP0, UPT, UR18, 0x4, UPT ;  /* 0x000000041200788c */ /* 0x000fcc000bf06270 */
[----:B------:R-:W-:-:S13]  /*53a0*/  PLOP3.LUT P0, PT, PT, PT, UP0, 0x80, 0x8 ;  /* 0x000000000008781c */ /* 0x000fda0003f0f008 */
[----:B-1----:R-:W-:Y:S05]  /*53b0*/  @!P0 EXIT ;  /* 0x000000000000894d */ /* 0x002fea0003800000 */
[----:B------:R-:W1:Y:S08]  /*53c0*/  S2UR UR4, SR_CgaCtaId ;  /* 0x00000000000479c3 */ /* 0x000e700000008800 */
[----:B------:R-:W-:Y:S01]  /*53d0*/  BAR.SYNC.DEFER_BLOCKING 0x6, 0xa0 ;  /* 0x0182800000007b1d */ /* 0x000fe20000010000 */
[C---:B------:R-:W-:Y:S01]  /*53e0*/  IMAD.SHL.U32 R7, R95.reuse, 0x40, RZ ;  /* 0x000000405f077824 */ /* 0x040fe200078e00ff */
[C---:B------:R-:W-:Y:S01]  /*53f0*/  LOP3.LUT R97, R95.reuse, 0x60, RZ, 0xc0, !PT ;  /* 0x000000605f617812 */ /* 0x040fe200078ec0ff */
[----:B------:R-:W-:-:S02]  /*5400*/  IMAD.SHL.U32 R4, R95, 0x20, RZ ;  /* 0x000000205f047824 */ /* 0x000fc400078e00ff */
[----:B------:R-:W-:Y:S02]  /*5410*/  HFMA2 R36, -RZ, RZ, 0, 0 ;  /* 0x00000000ff247431 */ /* 0x000fe400000001ff */
[----:B------:R-:W-:Y:S01]  /*5420*/  IMAD.SHL.U32 R6, R95, 0x2, RZ ;  /* 0x000000025f067824 */ /* 0x000fe200078e00ff */
[----:B------:R-:W-:Y:S01]  /*5430*/  UMOV UR44, 0x400 ;  /* 0x00000400002c7882 */ /* 0x000fe20000000000 */
[----:B------:R-:W2:Y:S01]  /*5440*/  LDC.64 R82, c[0x0][0x8b0] ;  /* 0x00022c00ff527b82 */ /* 0x000ea20000000a00 */
[----:B------:R-:W-:Y:S01]  /*5450*/  LOP3.LUT R5, R7, 0x180, RZ, 0xc0, !PT ;  /* 0x0000018007057812 */ /* 0x000fe200078ec0ff */
[----:B------:R-:W-:Y:S01]  /*5460*/  IMAD.U32 R37, R95, 0x10000, RZ ;  /* 0x000100005f257824 */ /* 0x000fe200078e00ff */
[----:B------:R-:W-:Y:S01]  /*5470*/  LOP3.LUT R4, R4, 0xc00, RZ, 0xc0, !PT ;  /* 0x00000c0004047812 */ /* 0x000fe200078ec0ff */
[----:B------:R-:W-:Y:S01]  /*5480*/  IMAD.MOV.U32 R94, RZ, RZ, RZ ;  /* 0x000000ffff5e7224 */ /* 0x000fe200078e00ff */
[----:B------:R-:W-:Y:S01]  /*5490*/  LOP3.LUT R6, R5, 0x20, R6, 0xf8, !PT ;  /* 0x0000002005067812 */ /* 0x000fe200078ef806 */
[----:B------:R-:W-:Y:S01]  /*54a0*/  IMAD.SHL.U32 R5, R95, 0x8, RZ ;  /* 0x000000085f057824 */ /* 0x000fe200078e00ff */
[----:B------:R-:W-:Y:S01]  /*54b0*/  LOP3.LUT R4, R4, 0x40, R7, 0xf8, !PT ;  /* 0x0000004004047812 */ /* 0x000fe200078ef807 */
[----:B------:R-:W3:Y:S01]  /*54c0*/  LDC.64 R80, c[0x0][0x8a8] ;  /* 0x00022a00ff507b82 */ /* 0x000ee20000000a00 */
[----:B------:R-:W-:Y:S01]  /*54d0*/  LOP3.LUT R37, R37, 0x600000, RZ, 0xc0, !PT ;  /* 0x0060000025257812 */ /* 0x000fe200078ec0ff */
[----:B------:R-:W-:Y:S01]  /*54e0*/  IMAD.MOV.U32 R89, RZ, RZ, RZ ;  /* 0x000000ffff597224 */ /* 0x000fe200078e00ff */
[----:B------:R-:W-:-:S02]  /*54f0*/  LOP3.LUT R95, R95, 0x2, RZ, 0xc0, !PT ;  /* 0x000000025f5f7812 */ /* 0x000fc400078ec0ff */
[----:B------:R-:W-:Y:S02]  /*5500*/  CS2R R92, SRZ ;  /* 0x00000000005c7805 */ /* 0x000fe4000001ff00 */
[----:B------:R-:W-:Y:S01]  /*5510*/  LOP3.LUT R5, R6, 0x30, R5, 0x78, !PT ;  /* 0x0000003006057812 */ /* 0x000fe200078e7805 */
[----:B------:R-:W4:Y:S01]  /*5520*/  LDCU UR57, c[0x0][0x370] ;  /* 0x00006e00ff3977ac */ /* 0x000f220008000800 */
[----:B------:R-:W-:Y:S01]  /*5530*/  LOP3.LUT R4, R4, 0x200, R7, 0xf8, !PT ;  /* 0x0000020004047812 */ /* 0x000fe200078ef807 */
[----:B------:R-:W-:Y:S01]  /*5540*/  IMAD.MOV R90, RZ, RZ, -R95 ;  /* 0x000000ffff5a7224 */ /* 0x000fe200078e0a5f */
[----:B------:R-:W-:Y:S01]  /*5550*/  MOV R91, RZ ;  /* 0x000000ff005b7202 */ /* 0x000fe20000000f00 */
[----:B-1----:R-:W-:Y:S01]  /*5560*/  ULEA UR44, UR4, UR44, 0x18 ;  /* 0x0000002c042c7291 */ /* 0x002fe2000f8ec0ff */
[----:B------:R-:W-:Y:S01]  /*5570*/  LOP3.LUT R84, R4, R5, RZ, 0xfc, !PT ;  /* 0x0000000504547212 */ /* 0x000fe200078efcff */
[----:B------:R-:W1:Y:S02]  /*5580*/  LDCU.64 UR62, c[0x0][0x348] ;  /* 0x00006900ff3e77ac */ /* 0x000e640008000a00 */
[----:B------:R-:W-:-:S02]  /*5590*/  UIADD3 UR4, UPT, UPT, UR44, 0x4200, URZ ;  /* 0x000042002c047890 */ /* 0x000fc4000fffe0ff */
[----:B------:R-:W-:-:S03]  /*55a0*/  UIADD3 UR5, UPT, UPT, UR44, 0x200, URZ ;  /* 0x000002002c057890 */ /* 0x000fc6000fffe0ff */
[----:B------:R-:W4:Y:S01]  /*55b0*/  LDS R0, [UR44+0x1a0] ;  /* 0x0001a02cff007984 */ /* 0x000f220008000800 */
[----:B------:R-:W1:Y:S01]  /*55c0*/  LDCU UR43, c[0x0][0xb0c] ;  /* 0x00016180ff2b77ac */ /* 0x000e620008000800 */
[----:B------:R-:W-:Y:S02]  /*55d0*/  IMAD.U32 R96, RZ, RZ, UR4 ;  /* 0x00000004ff607e24 */ /* 0x000fe4000f8e00ff */
[----:B------:R-:W-:Y:S01]  /*55e0*/  IMAD.U32 R98, RZ, RZ, UR5 ;  /* 0x00000005ff627e24 */ /* 0x000fe2000f8e00ff */
[----:B------:R-:W1:Y:S01]  /*55f0*/  LDCU UR39, c[0x0][0xb30] ;  /* 0x00016600ff2777ac */ /* 0x000e620008000800 */
[----:B------:R-:W1:Y:S01]  /*5600*/  LDCU.64 UR46, c[0x0][0x888] ;  /* 0x00011100ff2e77ac */ /* 0x000e620008000a00 */
[----:B------:R-:W1:Y:S01]  /*5610*/  LDCU.64 UR40, c[0x0][0xb28] ;  /* 0x00016500ff2877ac */ /* 0x000e620008000a00 */
[----:B------:R-:W1:Y:S01]  /*5620*/  LDCU.64 UR60, c[0x0][0x890] ;  /* 0x00011200ff3c77ac */ /* 0x000e620008000a00 */
[----:B------:R-:W1:Y:S01]  /*5630*/  LDCU.128 UR52, c[0x0][0xb10] ;  /* 0x00016200ff3477ac */ /* 0x000e620008000c00 */
[----:B------:R-:W1:Y:S02]  /*5640*/  LDCU UR56, c[0x0][0x374] ;  /* 0x00006e80ff3877ac */ /* 0x000e640008000800 */
[----:B-1234-:R-:W-:-:S07]  /*5650*/  IMAD.IADD R37, R0, 0x1, R37 ;  /* 0x0000000100257824 */ /* 0x01efce00078e0225 */
.L_x_138:
[C---:B------:R-:W-:Y:S02]  /*5660*/  LEA R3, R89.reuse, UR44, 0x3 ;  /* 0x0000002c59037c11 */ /* 0x040fe4000f8e18ff */
[----:B------:R-:W-:Y:S02]  /*5670*/  SHF.L.U32 R0, R92, 0x1f, RZ ;  /* 0x0000001f5c007819 */ /* 0x000fe400000006ff */
[----:B------:R-:W-:Y:S02]  /*5680*/  LEA R5, R89, UR44, 0x4 ;  /* 0x0000002c59057c11 */ /* 0x000fe4000f8e20ff */
[----:B-1----:R-:W1:Y:S02]  /*5690*/  SYNCS.PHASECHK.TRANS64.TRYWAIT P0, [R3+URZ+0xf0], R0 ;  /* 0x0000f000030075a7 */ /* 0x002e6400080011ff */
[----:B-1----:R-:W-:Y:S05]  /*56a0*/  @!P0 BRA `(.L_x_97) ;  /* 0x0000005000108947 */ /* 0x002fea0003800000 */
.L_x_194:
[----:B------:R-:W2:Y:S01]  /*56b0*/  LDS.128 R4, [R5+0x180] ;  /* 0x0001800005047984 */ /* 0x000ea20000000c00 */
[----:B------:R-:W-:Y:S01]  /*56c0*/  UISETP.GE.AND UP0, UPT, UR42, 0x1, UPT ;  /* 0x000000012a00788c */ /* 0x000fe2000bf06270 */
[----:B------:R-:W-:Y:S01]  /*56d0*/  @!PT LDS RZ, [RZ] ;  /* 0x00000000fffff984 */ /* 0x000fe20000000800 */
[----:B------:R-:W-:Y:S01]  /*56e0*/  @!PT LDS RZ, [RZ] ;  /* 0x00000000fffff984 */ /* 0x000fe20000000800 */
[----:B------:R-:W-:Y:S01]  /*56f0*/  @!PT LDS RZ, [RZ] ;  /* 0x00000000fffff984 */ /* 0x000fe20000000800 */
[----:B------:R-:W-:Y:S01]  /*5700*/  @!PT LDS RZ, [RZ] ;  /* 0x00000000fffff984 */ /* 0x000fe20000000800 */
[----:B------:R3:W-:Y:S06]  /*5710*/  MEMBAR.ALL.CTA ;  /* 0x0000000000007992 */ /* 0x0007ec0000008000 */
[----:B---3--:R-:W3:Y:S01]  /*5720*/  FENCE.VIEW.ASYNC.S ;  /* 0x00000000000073c6 */ /* 0x008ee20000000000 */
[----:B--2---:R-:W-:Y:S11]  /*5730*/  LOP3.LUT P0, RZ, R6, 0x1, RZ, 0xc0, !PT ;  /* 0x0000000106ff7812 */ /* 0x004ff6000780c0ff */
[----:B------:R-:W-:Y:S02]  /*5740*/  @!UPT UIADD3 URZ, UPT, UPT, URZ, URZ, URZ ;  /* 0x000000fffffff290 */ /* 0x000fe4000fffe0ff */
[----:B---3--:R-:W-:Y:S01]  /*5750*/  VOTEU.ANY UP1, P0 ;  /* 0x0000000000ff7886 */ /* 0x008fe20000020100 */
[----:B------:R-:W-:Y:S01]  /*5760*/  PLOP3.LUT P0, PT, PT, PT, UP1, 0x80, 0x8 ;  /* 0x000000000008781c */ /* 0x000fe20003f0f018 */
[----:B------:R-:W-:Y:S11]  /*5770*/  UP2UR UR45, UPR, URZ, 0x2 ;  /* 0x00000002ff2d7883 */ /* 0x000ff60008000000 */
[----:B------:R-:W-:Y:S01]  /*5780*/  @!UPT UIADD3 URZ, UPT, UPT, URZ, URZ, URZ ;  /* 0x000000fffffff290 */ /* 0x000fe2000fffe0ff */
[----:B-1----:R-:W-:Y:S02]  /*5790*/  @P0 SHF.R.U32.HI R0, RZ, 0x10, R5 ;  /* 0x00000010ff000819 */ /* 0x002fe40000011605 */
        /* <DEDUP_REMOVED lines=12> */
[----:B------:R-:W2:Y:S01]  /*5860*/  LDCU UR12, c[0x0][0xb20] ;  /* 0x00016400ff0c77ac */ /* 0x000ea20008000800 */
[----:B------:R-:W-:Y:S02]  /*5870*/  UIMAD.WIDE.U32 UR4, UR56, UR55, URZ ;  /* 0x00000037380472a5 */ /* 0x000fe4000f8e00ff */
[----:B------:R-:W-:Y:S02]  /*5880*/  UIMAD.WIDE.U32 UR6, UR57, UR52, URZ ;  /* 0x00000034390672a5 */ /* 0x000fe4000f8e00ff */
[----:B------:R-:W-:Y:S02]  /*5890*/  UISETP.NE.AND UP0, UPT, UR54, 0x1, UPT ;  /* 0x000000013600788c */ /* 0x000fe4000bf05270 */
[----:B------:R-:W-:Y:S02]  /*58a0*/  UIMAD.WIDE.U32 UR8, UR37, UR55, URZ ;  /* 0x00000037250872a5 */ /* 0x000fe4000f8e00ff */
[----:B------:R-:W-:Y:S02]  /*58b0*/  UIMAD.WIDE.U32 UR10, UR38, UR52, URZ ;  /* 0x00000034260a72a5 */ /* 0x000fe4000f8e00ff */
[----:B------:R-:W-:Y:S02]  /*58c0*/  UISETP.NE.AND UP1, UPT, UR43, 0x1, UPT ;  /* 0x000000012b00788c */ /* 0x000fe4000bf25270 */
[----:B------:R-:W-:Y:S01]  /*58d0*/  UISETP.NE.AND UP2, UPT, UR42, 0x1, UPT ;  /* 0x000000012a00788c */ /* 0x000fe2000bf45270 */
[----:B------:R-:W-:Y:S02]  /*58e0*/  UMOV UR4, UR5 ;  /* 0x0000000500047c82 */ /* 0x000fe40008000000 */
[----:B--2---:R-:W-:Y:S03]  /*58f0*/  USHF.R.U32.HI UR5, URZ, UR12, UR4 ;  /* 0x0000000cff057299 */ /* 0x004fe60008011604 */
[----:B------:R-:W-:Y:S02]  /*5900*/  UMOV UR4, UR7 ;  /* 0x0000000700047c82 */ /* 0x000fe40008000000 */
[----:B------:R-:W-:Y:S02]  /*5910*/  USHF.R.U32.HI UR7, URZ, UR53, UR4 ;  /* 0x00000035ff077299 */ /* 0x000fe40008011604 */
[----:B------:R-:W-:Y:S02]  /*5920*/  USEL UR4, UR56, UR5, !UP0 ;  /* 0x0000000538047287 */ /* 0x000fe4000c000000 */
[----:B------:R-:W-:Y:S01]  /*5930*/  USEL UR7, UR57, UR7, !UP1 ;  /* 0x0000000739077287 */ /* 0x000fe2000c800000 */
[----:B------:R-:W-:Y:S01]  /*5940*/  UMOV UR5, UR9 ;  /* 0x0000000900057c82 */ /* 0x000fe20008000000 */
[----:B------:R-:W-:Y:S02]  /*5950*/  UIMAD.WIDE.U32 UR8, UR4, UR40, URZ ;  /* 0x00000028040872a5 */ /* 0x000fe4000f8e00ff */
[----:B------:R-:W-:Y:S03]  /*5960*/  USHF.R.U32.HI UR6, URZ, UR12, UR5 ;  /* 0x0000000cff067299 */ /* 0x000fe60008011605 */
[----:B------:R-:W-:Y:S01]  /*5970*/  UMOV UR5, UR11 ;  /* 0x0000000b00057c82 */ /* 0x000fe20008000000 */
[----:B------:R-:W-:Y:S02]  /*5980*/  UIMAD.WIDE.U32 UR10, UR7, UR40, URZ ;  /* 0x00000028070a72a5 */ /* 0x000fe4000f8e00ff */
[----:B------:R-:W-:Y:S02]  /*5990*/  USHF.R.U32.HI UR12, URZ, UR53, UR5 ;  /* 0x00000035ff0c7299 */ /* 0x000fe40008011605 */
[----:B------:R-:W-:Y:S01]  /*59a0*/  USEL UR6, UR37, UR6, !UP0 ;  /* 0x0000000625067287 */ /* 0x000fe2000c000000 */
[----:B------:R-:W-:Y:S02]  /*59b0*/  UMOV UR5, UR9 ;  /* 0x0000000900057c82 */ /* 0x000fe40008000000 */
[----:B------:R-:W-:Y:S01]  /*59c0*/  UMOV UR10, UR11 ;  /* 0x0000000b000a7c82 */ /* 0x000fe20008000000 */
[----:B------:R-:W-:Y:S02]  /*59d0*/  @UP2 USHF.R.U32.HI UR4, URZ, UR41, UR5 ;  /* 0x00000029ff042299 */ /* 0x000fe40008011605 */
[----:B------:R-:W-:Y:S02]  /*59e0*/  @UP2 USHF.R.U32.HI UR7, URZ, UR41, UR10 ;  /* 0x00000029ff072299 */ /* 0x000fe4000801160a */
[----:B------:R-:W-:Y:S02]  /*59f0*/  UIMAD UR4, UR42, UR4, URZ ;  /* 0x000000042a0472a4 */ /* 0x000fe4000f8e02ff */
[----:B------:R-:W-:Y:S02]  /*5a00*/  UIMAD.WIDE.U32 UR10, UR6, UR40, URZ ;  /* 0x00000028060a72a5 */ /* 0x000fe4000f8e00ff */
[----:B------:R-:W-:Y:S02]  /*5a10*/  USEL UR5, UR38, UR12, !UP1 ;  /* 0x0000000c26057287 */ /* 0x000fe4000c800000 */
[----:B------:R-:W-:Y:S02]  /*5a20*/  UIMAD UR8, UR42, UR7, URZ ;  /* 0x000000072a0872a4 */ /* 0x000fe4000f8e02ff */
[----:B------:R-:W-:Y:S03]  /*5a30*/  UISETP.GE.AND UP0, UPT, UR6, UR4, UPT ;  /* 0x000000040600728c */ /* 0x000fe6000bf06270 */
[----:B------:R-:W-:Y:S01]  /*5a40*/  UMOV UR4, UR11 ;  /* 0x0000000b00047c82 */ /* 0x000fe20008000000 */
[----:B------:R-:W-:Y:S02]  /*5a50*/  UISETP.GE.OR UP0, UPT, UR5, UR8, UP0 ;  /* 0x000000080500728c */ /* 0x000fe40008706670 */
[----:B------:R-:W-:Y:S02]  /*5a60*/  USHF.R.U32.HI UR4, URZ, UR41, UR4 ;  /* 0x00000029ff047299 */ /* 0x000fe40008011604 */
[----:B------:R-:W-:Y:S02]  /*5a70*/  UIMAD.WIDE.U32 UR8, UR5, UR40, URZ ;  /* 0x00000028050872a5 */ /* 0x000fe4000f8e00ff */
[----:B------:R-:W-:Y:S02]  /*5a80*/  USEL UR11, UR6, UR4, !UP2 ;  /* 0x00000004060b7287 */ /* 0x000fe4000d000000 */
[----:B------:R-:W-:Y:S02]  /*5a90*/  UIADD3 UR8, UPT, UPT, -UR5, URZ, URZ ;  /* 0x000000ff05087290 */ /* 0x000fe4000fffe1ff */
[----:B------:R-:W-:Y:S01]  /*5aa0*/  UIADD3 UR10, UPT, UPT, -UR11, URZ, URZ ;  /* 0x000000ff0b0a7290 */ /* 0x000fe2000fffe1ff */
[----:B------:R-:W-:Y:S01]  /*5ab0*/  @!UP0 UMOV UR4, UR9 ;  /* 0x0000000900048c82 */ /* 0x000fe20008000000 */
[----:B------:R-:W-:Y:S02]  /*5ac0*/  UIADD3 UR9, UPT, UPT, -UR6, URZ, URZ ;  /* 0x000000ff06097290 */ /* 0x000fe4000fffe1ff */
[----:B------:R-:W-:Y:S02]  /*5ad0*/  @!UP0 USHF.R.U32.HI UR4, URZ, UR41, UR4 ;  /* 0x00000029ff048299 */ /* 0x000fe40008011604 */
[----:B------:R-:W-:Y:S02]  /*5ae0*/  UIMAD UR10, UR42, UR10, UR6 ;  /* 0x0000000a2a0a72a4 */ /* 0x000fe4000f8e0206 */
[----:B------:R-:W-:Y:S04]  /*5af0*/  @!UP0 USEL UR4, UR5, UR4, !UP2 ;  /* 0x0000000405048287 */ /* 0x000fe8000d000000 */
[----:B------:R-:W-:Y:S02]  /*5b00*/  @!UP0 UIMAD UR10, UR7, UR10, UR4 ;  /* 0x0000000a070a82a4 */ /* 0x000fe4000f8e0204 */
[----:B------:R-:W-:Y:S02]  /*5b10*/  @!UP0 UIADD3 UR11, UPT, UPT, UR11, -UR4, URZ ;  /* 0x800000040b0b8290 */ /* 0x000fe4000fffe0ff */
[----:B------:R-:W-:Y:S02]  /*5b20*/  UIMAD UR7, UR43, UR8, UR38 ;  /* 0x000000082b0772a4 */ /* 0x000fe4000f8e0226 */
[----:B------:R-:W-:Y:S02]  /*5b30*/  @!UP0 UIMAD UR6, UR11, UR42, UR5 ;  /* 0x0000002a0b0682a4 */ /* 0x000fe4000f8e0205 */
[----:B------:R-:W-:Y:S01]  /*5b40*/  UIMAD UR4, UR54, UR9, UR37 ;  /* 0x00000009360472a4 */ /* 0x000fe2000f8e0225 */
[----:B------:R-:W-:Y:S02]  /*5b50*/  @!UP0 UMOV UR5, UR10 ;  /* 0x0000000a00058c82 */ /* 0x000fe40008000000 */
[----:B------:R-:W-:Y:S02]  /*5b60*/  UIMAD UR38, UR5, UR43, UR7 ;  /* 0x0000002b052672a4 */ /* 0x000fe4000f8e0207 */
[----:B------:R-:W-:Y:S11]  /*5b70*/  UIMAD UR37, UR6, UR54, UR4 ;  /* 0x00000036062572a4 */ /* 0x000ff6000f8e0204 */
[----:B------:R-:W-:Y:S01]  /*5b80*/  @!UPT UIADD3 URZ, UPT, UPT, URZ, URZ, URZ ;  /* 0x000000fffffff290 */ /* 0x000fe2000fffe0ff */
.L_x_98:
[----:B------:R-:W-:Y:S01]  /*5b90*/  UISETP.NE.AND UP0, UPT, UR39, 0x1, UPT ;  /* 0x000000012700788c */ /* 0x000fe2000bf05270 */
[----:B------:R-:W-:Y:S01]  /*5ba0*/  IADD3 R89, PT, PT, R89, 0x1, RZ ;  /* 0x0000000159597810 */ /* 0x000fe20007ffe0ff */
[----:B------:R-:W-:Y:S02]  /*5bb0*/  UIADD3 UR11, UPT, UPT, UR44, 0x200, URZ ;  /* 0x000002002c0b7890 */ /* 0x000fe4000fffe0ff */
[----:B------:R-:W-:Y:S02]  /*5bc0*/  USHF.L.U32 UR50, UR30, 0x6, URZ ;  /* 0x000000061e327899 */ /* 0x000fe400080006ff */
[----:B------:R-:W-:Y:S05]  /*5bd0*/  USHF.L.U32 UR49, UR31, 0x8, URZ ;  /* 0x000000081f317899 */ /* 0x000fea00080006ff */
[----:B------:R-:W2:Y:S01]  /*5be0*/  @!UP0 LDCU.128 UR12, c[0x0][0xb10] ;  /* 0x00016200ff0c87ac */ /* 0x000ea20008000c00 */
[----:B------:R-:W3:Y:S01]  /*5bf0*/  @!UP0 LDCU UR5, c[0x0][0xb0c] ;  /* 0x00016180ff0587ac */ /* 0x000ee20008000800 */
[----:B------:R-:W4:Y:S01]  /*5c00*/  @!UP0 LDCU UR10, c[0x0][0xb20] ;  /* 0x00016400ff0a87ac */ /* 0x000f220008000800 */
[----:B--2---:R-:W-:Y:S02]  /*5c10*/  UIMAD.WIDE.U32 UR8, UR38, UR12, URZ ;  /* 0x0000000c260872a5 */ /* 0x004fe4000f8e00ff */
[----:B------:R-:W-:Y:S02]  /*5c20*/  UIMAD.WIDE.U32 UR6, UR37, UR15, URZ ;  /* 0x0000000f250672a5 */ /* 0x000fe4000f8e00ff */
[----:B------:R-:W-:Y:S03]  /*5c30*/  @!UP0 UISETP.NE.AND UP1, UPT, UR14, 0x1, UPT ;  /* 0x000000010e00888c */ /* 0x000fe6000bf25270 */
[----:B------:R-:W-:Y:S01]  /*5c40*/  @!UP0 UMOV UR4, UR9 ;  /* 0x0000000900048c82 */ /* 0x000fe20008000000 */
[----:B---3--:R-:W-:Y:S02]  /*5c50*/  @!UP0 UISETP.NE.AND UP2, UPT, UR5, 0x1, UPT ;  /* 0x000000010500888c */ /* 0x008fe4000bf45270 */
[----:B------:R-:W-:Y:S01]  /*5c60*/  @!UP0 USHF.R.U32.HI UR4, URZ, UR13, UR4 ;  /* 0x0000000dff048299 */ /* 0x000fe20008011604 */
[----:B------:R-:W-:Y:S02]  /*5c70*/  @!UP0 UMOV UR6, UR7 ;  /* 0x0000000700068c82 */ /* 0x000fe40008000000 */
[----:B----4-:R-:W-:Y:S02]  /*5c80*/  @!UP0 USHF.R.U32.HI UR6, URZ, UR10, UR6 ;  /* 0x0000000aff068299 */ /* 0x010fe40008011606 */
[----:B------:R-:W-:Y:S02]  /*5c90*/  @!UP0 USEL UR7, UR38, UR4, !UP2 ;  /* 0x0000000426078287 */ /* 0x000fe4000d000000 */
[----:B------:R-:W-:Y:S04]  /*5ca0*/  @!UP0 USEL UR6, UR37, UR6, !UP1 ;  /* 0x0000000625068287 */ /* 0x000fe8000c800000 */
[----:B------:R-:W-:Y:S02]  /*5cb0*/  @!UP0 UIADD3 UR4, UPT, UPT, -UR7, UR6, URZ ;  /* 0x0000000607048290 */ /* 0x000fe4000fffe1ff */
[----:B------:R-:W-:Y:S02]  /*5cc0*/  @!UP0 UIADD3 UR6, UPT, UPT, UR7, -UR6, URZ ;  /* 0x8000000607068290 */ /* 0x000fe4000fffe0ff */
[----:B------:R-:W-:Y:S02]  /*5cd0*/  @!UP0 UIMAD UR38, UR4, UR5, UR38 ;  /* 0x00000005042682a4 */ /* 0x000fe4000f8e0226 */
[----:B------:R-:W-:Y:S02]  /*5ce0*/  @!UP0 UIMAD UR37, UR6, UR14, UR37 ;  /* 0x0000000e062582a4 */ /* 0x000fe4000f8e0225 */
[----:B------:R-:W-:Y:S09]  /*5cf0*/  ULOP3.LUT UP0, URZ, UR11, 0x1b0, URZ, 0xc0, !UPT ;  /* 0x000001b00bff7892 */ /* 0x000ff2000f80c0ff */
[----:B------:R-:W-:Y:S05]  /*5d00*/  BRA.U !UP0, `(.L_x_99) ;  /* 0x0000000108407547 */ /* 0x000fea000b800000 */
[----:B------:R-:W2:Y:S01]  /*5d10*/  LDCU.64 UR8, c[0x4][0x88] ;  /* 0x01001100ff0877ac */ /* 0x000ea20008000a00 */
[----:B------:R-:W-:Y:S01]  /*5d20*/  MOV R3, 0x0 ;  /* 0x0000000000037802 */ /* 0x000fe20000000f00 */
[----:B------:R-:W-:Y:S02]  /*5d30*/  HFMA2 R12, -RZ, RZ, 0, 5.9604644775390625e-08 ;  /* 0x00000001ff0c7431 */ /* 0x000fe400000001ff */
[----:B------:R-:W-:Y:S02]  /*5d40*/  IMAD.MOV.U32 R8, RZ, RZ, 0x70 ;  /* 0x00000070ff087424 */ /* 0x000fe400078e00ff */
[----:B------:R-:W-:Y:S01]  /*5d50*/  IMAD.MOV.U32 R13, RZ, RZ, RZ ;  /* 0x000000ffff0d7224 */ /* 0x000fe200078e00ff */
[----:B------:R-:W3:Y:S01]  /*5d60*/  LDCU.64 UR6, c[0x4][0x90] ;  /* 0x01001200ff0677ac */ /* 0x000ee20008000a00 */
[----:B------:R-:W4:Y:S01]  /*5d70*/  LDC.64 R2, c[0x4][R3] ;  /* 0x0100000003027b82 */ /* 0x000f220000000a00 */
[----:B------:R-:W1:Y:S01]  /*5d80*/  LDCU.64 UR4, c[0x4][0x8] ;  /* 0x01000100ff0477ac */ /* 0x000e620008000a00 */
[----:B--2---:R-:W-:Y:S01]  /*5d90*/  MOV R5, UR9 ;  /* 0x0000000900057c02 */ /* 0x004fe20008000f00 */
[----:B------:R-:W-:Y:S01]  /*5da0*/  IMAD.U32 R4, RZ, RZ, UR8 ;  /* 0x00000008ff047e24 */ /* 0x000fe2000f8e00ff */
[----:B---3--:R-:W-:Y:S01]  /*5db0*/  MOV R7, UR7 ;  /* 0x0000000700077c02 */ /* 0x008fe20008000f00 */
[----:B------:R-:W-:Y:S01]  /*5dc0*/  IMAD.U32 R6, RZ, RZ, UR6 ;  /* 0x00000006ff067e24 */ /* 0x000fe2000f8e00ff */
[----:B-1----:R-:W-:Y:S01]  /*5dd0*/  MOV R11, UR5 ;  /* 0x00000005000b7c02 */ /* 0x002fe20008000f00 */
[----:B------:R-:W-:Y:S02]  /*5de0*/  IMAD.U32 R10, RZ, RZ, UR4 ;  /* 0x00000004ff0a7e24 */ /* 0x000fe4000f8e00ff */
[----:B------:R-:W-:Y:S07]  /*5df0*/  LEPC R20, `(.L_x_99) ;  /* 0x000000001014794e */ /* 0x000fee0000000000 */
[----:B----45:R-:W-:Y:S05]  /*5e00*/  CALL.ABS.NOINC R2 ;  /* 0x0000000002007343 */ /* 0x030fea0003c00000 */
.L_x_99:
[----:B------:R-:W-:Y:S01]  /*5e10*/  LOP3.LUT P0, RZ, R96, 0x1b0, RZ, 0xc0, !PT ;  /* 0x000001b060ff7812 */ /* 0x000fe2000780c0ff */
[----:B------:R-:W-:Y:S11]  /*5e20*/  BSSY.RECONVERGENT B6, `(.L_x_100) ;  /* 0x0000013000067945 */ /* 0x000ff60003800200 */
[----:B------:R-:W-:Y:S01]  /*5e30*/  @!UPT UIADD3 URZ, UPT, UPT, URZ, URZ, URZ ;  /* 0x000000fffffff290 */ /* 0x000fe2000fffe0ff */
[----:B------:R-:W-:Y:S05]  /*5e40*/  @!P0 BRA `(.L_x_101) ;  /* 0x0000000000408947 */ /* 0x000fea0003800000 */
        /* <DEDUP_REMOVED lines=16> */
.L_x_101:
[----:B------:R-:W-:Y:S05]  /*5f50*/  BSYNC.RECONVERGENT B6 ;  /* 0x0000000000067941 */ /* 0x000fea0003800200 */
.L_x_100:
[----:B------:R-:W-:Y:S01]  /*5f60*/  R2UR UR4, R88 ;  /* 0x00000000580472ca */ /* 0x000fe200000e0000 */
[----:B------:R-:W-:Y:S01]  /*5f70*/  UISETP.NE.U32.AND UP0, UPT, UR60, URZ, UPT ;  /* 0x000000ff3c00728c */ /* 0x000fe2000bf05070 */
[----:B------:R-:W-:Y:S02]  /*5f80*/  ISETP.NE.U32.AND P4, PT, R82, RZ, PT ;  /* 0x000000ff5200720c */ /* 0x000fe40003f85070 */
[----:B------:R-:W-:Y:S01]  /*5f90*/  ISETP.NE.U32.AND P2, PT, RZ, UR46, PT ;  /* 0x0000002eff007c0c */ /* 0x000fe2000bf45070 */
[----:B------:R-:W-:Y:S01]  /*5fa0*/  UISETP.NE.AND.EX UP1, UPT, UR61, URZ, UPT, UP0 ;  /* 0x000000ff3d00728c */ /* 0x000fe2000bf25300 */
[----:B------:R-:W-:Y:S01]  /*5fb0*/  ISETP.NE.AND.EX P4, PT, R83, RZ, PT, P4 ;  /* 0x000000ff5300720c */ /* 0x000fe20003f85340 */
[----:B------:R-:W-:Y:S01]  /*5fc0*/  UPLOP3.LUT UP0, UPT, UPT, UPT, UPT, 0x40, 0x4 ;  /* 0x000000000004789c */ /* 0x000fe20003f0e870 */
[----:B------:R-:W-:Y:S05]  /*5fd0*/  ISETP.NE.AND.EX P2, PT, RZ, UR47, PT, P2 ;  /* 0x0000002fff007c0c */ /* 0x000fea000bf45320 */
[----:B------:R-:W-:Y:S06]  /*5fe0*/  UISETP.NE.AND UP2, UPT, UR4, URZ, UPT ;  /* 0x000000ff0400728c */ /* 0x000fec000bf45270 */
[----:B------:R-:W-:Y:S05]  /*5ff0*/  PLOP3.LUT P1, PT, PT, PT, UP2, 0x80, 0x8 ;  /* 0x000000000008781c */ /* 0x000fea0003f2f028 */
[----:B------:R-:W-:Y:S06]  /*6000*/  @UP2 UPLOP3.LUT UP0, UPT, UPT, UPT, UP1, 0x80, 0x8 ;  /* 0x000000000008289c */ /* 0x000fec0003f0f010 */
[----:B------:R-:W-:Y:S01]  /*6010*/  PLOP3.LUT P0, PT, PT, PT, UP0, 0x80, 0x8 ;  /* 0x000000000008781c */ /* 0x000fe20003f0f008 */
[----:B------:R-:W-:Y:S01]  /*6020*/  @!UPT UIADD3 URZ, UPT, UPT, URZ, URZ, URZ ;  /* 0x000000fffffff290 */ /* 0x000fe2000fffe0ff */
[----:B------:R-:W-:Y:S11]  /*6030*/  BRA.U !UP1, `(.L_x_102) ;  /* 0x00000001093c7547 */ /* 0x000ff6000b800000 */
[----:B------:R-:W-:Y:S01]  /*6040*/  UISETP.NE.U32.AND UP0, UPT, UR46, URZ, UPT ;  /* 0x000000ff2e00728c */ /* 0x000fe2000bf05070 */
[----:B-1----:R-:W-:Y:S01]  /*6050*/  HFMA2 R0, -RZ, RZ, 0, 5.9604644775390625e-08 ;  /* 0x00000001ff007431 */ /* 0x002fe200000001ff */
[----:B------:R-:W1:Y:S01]  /*6060*/  LDCU.64 UR8, c[0x0][0x358] ;  /* 0x00006b00ff0877ac */ /* 0x000e620008000a00 */
[----:B------:R-:W-:Y:S01]  /*6070*/  IMAD.MOV.U32 R85, RZ, RZ, 0x1 ;  /* 0x00000001ff557424 */ /* 0x000fe200078e00ff */
[----:B------:R-:W-:Y:S06]  /*6080*/  UISETP.NE.AND.EX UP0, UPT, UR47, URZ, UPT, UP0 ;  /* 0x000000ff2f00728c */ /* 0x000fec000bf05300 */
        /* <DEDUP_REMOVED lines=9> */
[----:B--23--:R-:W-:Y:S02]  /*6120*/  @!P3 IMAD.U32 R41, RZ, RZ, UR4 ;  /* 0x00000004ff29be24 */ /* 0x00cfe4000f8e00ff */
.L_x_102:
[----:B------:R-:W-:Y:S05]  /*6130*/  @!P4 BRA `(.L_x_103) ;  /* 0x000000000024c947 */ /* 0x000fea0003800000 */
[----:B------:R-:W-:Y:S01]  /*6140*/  ISETP.NE.U32.AND P3, PT, R80, RZ, PT ;  /* 0x000000ff5000720c */ /* 0x000fe20003f65070 */
[----:B------:R-:W2:Y:S03]  /*6150*/  LDCU.64 UR4, c[0x0][0x358] ;  /* 0x00006b00ff0477ac */ /* 0x000ea60008000a00 */
[----:B------:R-:W-:Y:S11]  /*6160*/  ISETP.NE.AND.EX P3, PT, R81, RZ, PT, P3 ;  /* 0x000000ff5100720c */ /* 0x000ff60003f65330 */
[----:B------:R-:W-:Y:S02]  /*6170*/  @!UPT UIADD3 URZ, UPT, UPT, URZ, URZ, URZ ;  /* 0x000000fffffff290 */ /* 0x000fe4000fffe0ff */
[----:B------:R-:W3:Y:S01]  /*6180*/  @P3 LDC.64 R2, c[0x0][0x8a8] ;  /* 0x00022a00ff023b82 */ /* 0x000ee20000000a00 */
[----:B-1----:R-:W-:Y:S04]  /*6190*/  @P3 IMAD R0, R82, UR36, RZ ;  /* 0x0000002452003c24 */ /* 0x002fe8000f8e02ff */
[----:B---3--:R-:W-:Y:S05]  /*61a0*/  @P3 IMAD.WIDE R2, R0, 0x4, R2 ;  /* 0x0000000400023825 */ /* 0x008fea00078e0202 */
[----:B--2--5:R2:W5:Y:S02]  /*61b0*/  @P3 LDG.E R38, desc[UR4][R2.64] ;  /* 0x0000000402263981 */ /* 0x024564000c1e1900 */
[----:B--2---:R-:W3:Y:S02]  /*61c0*/  @!P3 LDC R38, c[0x0][0x8a0] ;  /* 0x00022800ff26bb82 */ /* 0x004ee40000000800 */
.L_x_103:
[----:B-----5:R-:W-:Y:S01]  /*61d0*/  FSETP.NEU.AND P4, PT, R41, RZ, PT ;  /* 0x000000ff2900720b */ /* 0x020fe20003f8d000 */
[----:B------:R-:W-:Y:S01]  /*61e0*/  BSSY B1, `(.L_x_104) ;  /* 0x0000042000017945 */ /* 0x000fe20003800000 */
[----:B------:R-:W-:Y:S01]  /*61f0*/  SEL R6, RZ, 0xffffffff, P2 ;  /* 0xffffffffff067807 */ /* 0x000fe20001000000 */
[----:B------:R-:W-:Y:S01]  /*6200*/  IMAD.MOV.U32 R100, RZ, RZ, 0x1 ;  /* 0x00000001ff647424 */ /* 0x000fe200078e00ff */
[----:B------:R-:W-:Y:S02]  /*6210*/  LOP3.LUT P3, RZ, R85, 0xff, RZ, 0xc0, !PT ;  /* 0x000000ff55ff7812 */ /* 0x000fe4000786c0ff */
[----:B------:R-:W-:Y:S02]  /*6220*/  CS2R R78, SRZ ;  /* 0x00000000004e7805 */ /* 0x000fe4000001ff00 */
[----:B------:R-:W-:Y:S02]  /*6230*/  @P1 SEL R3, RZ, 0xffffffff, P4 ;  /* 0xffffffffff031807 */ /* 0x000fe40002000000 */
[----:B------:R-:W-:Y:S02]  /*6240*/  CS2R R76, SRZ ;  /* 0x00000000004c7805 */ /* 0x000fe4000001ff00 */
[----:B------:R-:W-:Y:S02]  /*6250*/  LEA R2, R93, UR44, 0x3 ;  /* 0x0000002c5d027c11 */ /* 0x000fe4000f8e18ff */
[----:B------:R-:W-:Y:S02]  /*6260*/  CS2R R74, SRZ ;  /* 0x00000000004a7805 */ /* 0x000fe4000001ff00 */
[----:B------:R-:W-:Y:S02]  /*6270*/  @P0 SEL R3, R6, R3, !P3 ;  /* 0x0000000306030207 */ /* 0x000fe40005800000 */
[----:B------:R-:W-:Y:S02]  /*6280*/  CS2R R72, SRZ ;  /* 0x0000000000487805 */ /* 0x000fe4000001ff00 */
[----:B------:R-:W-:Y:S02]  /*6290*/  LEA R71, R36, UR44, 0x3 ;  /* 0x0000002c24477c11 */ /* 0x000fe4000f8e18ff */
[----:B------:R-:W-:Y:S02]  /*62a0*/  @P1 LOP3.LUT R3, R3, 0x1, RZ, 0xc0, !PT ;  /* 0x0000000103031812 */ /* 0x000fe400078ec0ff */
[----:B------:R-:W-:Y:S02]  /*62b0*/  SHF.L.U32 R4, R94, 0x1f, RZ ;  /* 0x0000001f5e047819 */ /* 0x000fe400000006ff */
[----:B------:R-:W-:Y:S02]  /*62c0*/  ISETP.NE.U32.OR P6, PT, R3, 0x1, !P1 ;  /* 0x000000010300780c */ /* 0x000fe40004fc5470 */
[----:B------:R-:W-:Y:S02]  /*62d0*/  PLOP3.LUT P2, PT, PT, PT, UP1, 0x80, 0x8 ;  /* 0x000000000008781c */ /* 0x000fe40003f4f018 */
[----:B------:R-:W-:Y:S02]  /*62e0*/  LEA.HI R39, R36, R36, RZ, 0x1 ;  /* 0x0000002424277211 */ /* 0x000fe400078f08ff */
[----:B------:R-:W-:Y:S02]  /*62f0*/  SEL R3, RZ, 0xffffffff, P4 ;  /* 0xffffffffff037807 */ /* 0x000fe40002000000 */
[----:B------:R-:W-:Y:S01]  /*6300*/  P2R R102, PR, RZ, 0x40 ;  /* 0x00000040ff667803 */ /* 0x000fe20000000000 */
[C---:B-1----:R-:W-:Y:S01]  /*6310*/  IMAD.SHL.U32 R0, R39.reuse, 0x80, RZ ;  /* 0x0000008027007824 */ /* 0x042fe200078e00ff */
[----:B------:R-:W-:Y:S03]  /*6320*/  LOP3.LUT R39, R39, 0xffe, RZ, 0xc0, !PT ;  /* 0x00000ffe27277812 */ /* 0x000fe600078ec0ff */
[----:B------:R-:W-:Y:S02]  /*6330*/  @P6 SHF.L.U32 R5, R91, 0x1f, RZ ;  /* 0x0000001f5b056819 */ /* 0x000fe400000006ff */
[----:B------:R-:W-:Y:S01]  /*6340*/  @P2 SEL R3, R6, R3, !P3 ;  /* 0x0000000306032207 */ /* 0x000fe20005800000 */
[----:B------:R-:W-:Y:S01]  /*6350*/  IMAD.IADD R39, R36, 0x1, -R39 ;  /* 0x0000000124277824 */ /* 0x000fe200078e0a27 */
[----:B------:R-:W1:Y:S01]  /*6360*/  @P6 SYNCS.PHASECHK.TRANS64.TRYWAIT P1, [R2+URZ+0xa0], R5 ;  /* 0x0000a005020065a7 */ /* 0x000e6200080211ff */
[----:B------:R-:W-:Y:S02]  /*6370*/  LOP3.LUT R0, R0, 0xffffff00, RZ, 0xc0, !PT ;  /* 0xffffff0000007812 */ /* 0x000fe400078ec0ff */
[----:B------:R-:W-:Y:S03]  /*6380*/  LOP3.LUT R3, R3, 0x1, RZ, 0xc0, !PT ;  /* 0x0000000103037812 */ /* 0x000fe600078ec0ff */
[----:B------:R-:W-:Y:S01]  /*6390*/  IMAD.IADD R0, R37, 0x1, R0 ;  /* 0x0000000125007824 */ /* 0x000fe200078e0200 */
[----:B------:R-:W-:Y:S03]  /*63a0*/  ISETP.NE.U32.AND P5, PT, R3, 0x1, PT ;  /* 0x000000010300780c */ /* 0x000fe60003fa5070 */
[----:B------:R-:W-:Y:S01]  /*63b0*/  IMAD R39, R39, 0x100000, R0 ;  /* 0x0010000027277824 */ /* 0x000fe200078e0200 */
[----:B------:R-:W-:Y:S01]  /*63c0*/  P2R R101, PR, RZ, 0x20 ;  /* 0x00000020ff657803 */ /* 0x000fe20000000000 */
[----:B------:R2:W4:Y:S01]  /*63d0*/  SYNCS.PHASECHK.TRANS64.TRYWAIT P0, [R71+URZ+0x110], R4 ;  /* 0x00011004470075a7 */ /* 0x00052200080011ff */
[----:B-1----:R-:W-:Y:S01]  /*63e0*/  @P6 SEL R100, RZ, 0x1, !P1 ;  /* 0x00000001ff646807 */ /* 0x002fe20004800000 */
[----:B--2---:R-:W-:Y:S06]  /*63f0*/  @!P6 BRA `(.L_x_105) ;  /* 0x000000000080e947 */ /* 0x004fec0003800000 */
[----:B------:R-:W-:Y:S01]  /*6400*/  @P5 IMAD R6, R93, 0x1000, R84 ;  /* 0x000010005d065824 */ /* 0x000fe200078e0254 */
[----:B------:R-:W1:Y:S01]  /*6410*/  S2R R0, SR_CgaCtaId ;  /* 0x0000000000007919 */ /* 0x000e620000008800 */
[----:B------:R-:W-:Y:S01]  /*6420*/  ISETP.NE.AND P1, PT, R100, RZ, PT ;  /* 0x000000ff6400720c */ /* 0x000fe20003f25270 */
[----:B------:R-:W-:Y:S01]  /*6430*/  BSSY B0, `(.L_x_106) ;  /* 0x000000b000007945 */ /* 0x000fe20003800000 */
[----:B------:R-:W-:Y:S01]  /*6440*/  @P5 VIADD R5, R6, UR44 ;  /* 0x0000002c06055c36 */ /* 0x000fe20008000000 */
[----:B------:R-:W-:Y:S02]  /*6450*/  CS2R R74, SRZ ;  /* 0x00000000004a7805 */ /* 0x000fe4000001ff00 */
[----:B------:R-:W-:Y:S02]  /*6460*/  CS2R R72, SRZ ;  /* 0x0000000000487805 */ /* 0x000fe4000001ff00 */
[----:B------:R-:W-:Y:S01]  /*6470*/  CS2R R78, SRZ ;  /* 0x00000000004e7805 */ /* 0x000fe2000001ff00 */
[----:B------:R-:W-:Y:S01]  /*6480*/  @P5 IMAD R5, R95, -0x10, R5 ;  /* 0xfffffff05f055824 */ /* 0x000fe200078e0205 */
[----:B------:R-:W-:Y:S04]  /*6490*/  CS2R R76, SRZ ;  /* 0x00000000004c7805 */ /* 0x000fe8000001ff00 */
[----:B------:R-:W-:Y:S05]  /*64a0*/  @P1 BRA `(.L_x_107) ;  /* 0x00000000000c1947 */ /* 0x000fea0003800000 */
[----:B------:R-:W-:Y:S04]  /*64b0*/  SHF.L.U32 R3, R91, 0x1f, RZ ;  /* 0x0000001f5b037819 */ /* 0x000fe800000006ff */
[----:B------:R-:W2:Y:S02]  /*64c0*/  SYNCS.PHASECHK.TRANS64.TRYWAIT P1, [R2+URZ+0xa0], R3 ;  /* 0x0000a003020075a7 */ /* 0x000ea400080211ff */
[----:B--2---:R-:W-:Y:S05]  /*64d0*/  @!P1 BRA `(.L_x_108) ;  /* 0x0000004000989947 */ /* 0x004fea0003800000 */
.L_x_107:
[----:B------:R-:W-:Y:S05]  /*64e0*/  BSYNC B0 ;  /* 0x0000000000007941 */ /* 0x000fea0003800000 */
.L_x_106:
[----:B------:R-:W-:Y:S01]  /*64f0*/  ISETP.NE.AND P1, PT, R101, RZ, PT ;  /* 0x000000ff6500720c */ /* 0x000fe20003f25270 */
[----:B--2---:R-:W-:Y:S02]  /*6500*/  VIADD R3, R2, 0xc0 ;  /* 0x000000c002037836 */ /* 0x004fe40000000000 */
[----:B------:R-:W-:Y:S03]  /*6510*/  VIADD R93, R93, 0x1 ;  /* 0x000000015d5d7836 */ /* 0x000fe60000000000 */
[----:B-1----:R-:W-:Y:S07]  /*6520*/  PRMT R0, R0, 0x654, R3 ;  /* 0x0000065400007816 */ /* 0x002fee0000000003 */
[----:B------:R1:W2:Y:S04]  /*6530*/  @P1 LDS.128 R72, [R6+UR44+0x200] ;  /* 0x0002002c06481984 */ /* 0x0002a80008000c00 */
[----:B------:R1:W1:Y:S01]  /*6540*/  @P1 LDS.128 R76, [R5+0x210] ;  /* 0x00021000054c1984 */ /* 0x0002620000000c00 */
[C---:B------:R-:W-:Y:S01]  /*6550*/  ISETP.NE.AND P1, PT, R93.reuse, 0x4, PT ;  /* 0x000000045d00780c */ /* 0x040fe20003f25270 */
[----:B------:R-:W-:Y:S01]  /*6560*/  @!PT LDS RZ, [RZ] ;  /* 0x00000000fffff984 */ /* 0x000fe20000000800 */
[----:B------:R-:W-:Y:S01]  /*6570*/  @!PT LDS RZ, [RZ] ;  /* 0x00000000fffff984 */ /* 0x000fe20000000800 */
[----:B------:R-:W-:Y:S01]  /*6580*/  @!PT LDS RZ, [RZ] ;  /* 0x00000000fffff984 */ /* 0x000fe20000000800 */
[----:B------:R-:W-:Y:S01]  /*6590*/  @!PT LDS RZ, [RZ] ;  /* 0x00000000fffff984 */ /* 0x000fe20000000800 */
[----:B------:R5:W-:Y:S06]  /*65a0*/  MEMBAR.ALL.CTA ;  /* 0x0000000000007992 */ /* 0x000bec0000008000 */
[----:B-----5:R-:W5:Y:S01]  /*65b0*/  FENCE.VIEW.ASYNC.S ;  /* 0x00000000000073c6 */ /* 0x020f620000000000 */
[----:B------:R-:W-:Y:S01]  /*65c0*/  SEL R93, R93, RZ, P1 ;  /* 0x000000ff5d5d7207 */ /* 0x000fe20000800000 */
[----:B-----5:R5:W-:Y:S02]  /*65d0*/  SYNCS.ARRIVE.TRANS64.RED.A1T0 RZ, [R0+URZ], RZ ;  /* 0x000000ff00ff79a7 */ /* 0x020be400081004ff */
[----:B-----5:R-:W-:Y:S04]  /*65e0*/  SEL R0, RZ, 0x1, P1 ;  /* 0x00000001ff007807 */ /* 0x020fe80000800000 */
[----:B--2---:R-:W-:Y:S02]  /*65f0*/  LOP3.LUT R91, R91, R0, RZ, 0x3c, !PT ;  /* 0x000000005b5b7212 */ /* 0x004fe400078e3cff */
.L_x_105:
[----:B------:R-:W-:Y:S05]  /*6600*/  BSYNC B1 ;  /* 0x0000000000017941 */ /* 0x000fea0003800000 */
.L_x_104:
[----:B------:R-:W-:Y:S04]  /*6610*/  SHF.R.U32.HI R3, RZ, 0x15, R39 ;  /* 0x00000015ff037819 */ /* 0x000fe80000011627 */
[----:B------:R-:W-:Y:S01]  /*6620*/  LOP3.LUT P1, RZ, R3, 0x3, R86, 0x48, !PT ;  /* 0x0000000303ff7812 */ /* 0x000fe20007824856 */
[----:B------:R-:W-:Y:S01]  /*6630*/  @!UPT UIADD3 URZ, UPT, UPT, URZ, URZ, URZ ;  /* 0x000000fffffff290 */ /* 0x000fe2000fffe0ff */
[----:B----4-:R-:W-:Y:S11]  /*6640*/  @P0 BRA `(.L_x_109) ;  /* 0x0000000000080947 */ /* 0x010ff60003800000 */
[----:B------:R-:W2:Y:S02]  /*6650*/  SYNCS.PHASECHK.TRANS64.TRYWAIT P0, [R71+URZ+0x110], R4 ;  /* 0x00011004470075a7 */ /* 0x000ea400080011ff */
[----:B--2---:R-:W-:Y:S05]  /*6660*/  @!P0 BRA `(.L_x_110) ;  /* 0x0000004000488947 */ /* 0x004fea0003800000 */
.L_x_109:
[----:B------:R-:W-:Y:S05]  /*6670*/  @!P1 BRA `(.L_x_111) ;  /* 0x0000000000409947 */ /* 0x000fea0003800000 */
[----:B------:R-:W1:Y:S01]  /*6680*/  LDCU.64 UR8, c[0x4][0x78] ;  /* 0x01000f00ff0877ac */ /* 0x000e620008000a00 */
[----:B------:R-:W-:Y:S01]  /*6690*/  MOV R3, 0x0 ;  /* 0x0000000000037802 */ /* 0x000fe20000000f00 */
[----:B------:R-:W-:Y:S02]  /*66a0*/  HFMA2 R12, -RZ, RZ, 0, 5.9604644775390625e-08 ;  /* 0x00000001ff0c7431 */ /* 0x000fe400000001ff */
[----:B------:R-:W-:Y:S02]  /*66b0*/  IMAD.MOV.U32 R8, RZ, RZ, 0x192 ;  /* 0x00000192ff087424 */ /* 0x000fe400078e00ff */
[----:B------:R-:W-:Y:S01]  /*66c0*/  IMAD.MOV.U32 R13, RZ, RZ, RZ ;  /* 0x000000ffff0d7224 */ /* 0x000fe200078e00ff */
[----:B------:R-:W4:Y:S01]  /*66d0*/  LDCU.64 UR6, c[0x4][0x80] ;  /* 0x01001000ff0677ac */ /* 0x000f220008000a00 */
[----:B------:R-:W3:Y:S01]  /*66e0*/  LDC.64 R2, c[0x4][R3] ;  /* 0x0100000003027b82 */ /* 0x000ee20000000a00 */
[----:B------:R-:W5:Y:S01]  /*66f0*/  LDCU.64 UR4, c[0x4][0x18] ;  /* 0x01000300ff0477ac */ /* 0x000f620008000a00 */
[----:B-1----:R-:W-:Y:S01]  /*6700*/  MOV R5, UR9 ;  /* 0x0000000900057c02 */ /* 0x002fe20008000f00 */
[----:B--2---:R-:W-:Y:S01]  /*6710*/  IMAD.U32 R4, RZ, RZ, UR8 ;  /* 0x00000008ff047e24 */ /* 0x004fe2000f8e00ff */
[----:B----4-:R-:W-:Y:S01]  /*6720*/  MOV R7, UR7 ;  /* 0x0000000700077c02 */ /* 0x010fe20008000f00 */
[----:B------:R-:W-:Y:S01]  /*6730*/  IMAD.U32 R6, RZ, RZ, UR6 ;  /* 0x00000006ff067e24 */ /* 0x000fe2000f8e00ff */
[----:B-----5:R-:W-:Y:S01]  /*6740*/  MOV R11, UR5 ;  /* 0x00000005000b7c02 */ /* 0x020fe20008000f00 */
[----:B------:R-:W-:Y:S02]  /*6750*/  IMAD.U32 R10, RZ, RZ, UR4 ;  /* 0x00000004ff0a7e24 */ /* 0x000fe4000f8e00ff */
[----:B------:R-:W-:Y:S07]  /*6760*/  LEPC R20, `(.L_x_111) ;  /* 0x000000001014794e */ /* 0x000fee0000000000 */
[----:B---3--:R-:W-:Y:S05]  /*6770*/  CALL.ABS.NOINC R2 ;  /* 0x0000000002007343 */ /* 0x008fea0003c00000 */
.L_x_111:
[-C--:B------:R-:W-:Y:S01]  /*6780*/  F2FP.F16.E4M3.UNPACK_B R42, R72.reuse ;  /* 0x00000048ff2a723e */ /* 0x080fe200020006ff */
[----:B------:R-:W-:Y:S05]  /*6790*/  WARPSYNC.ALL ;  /* 0x0000000000007948 */ /* 0x000fea0003800000 */
[----:B------:R-:W-:Y:S01]  /*67a0*/  R2UR UR4, R39 ;  /* 0x00000000270472ca */ /* 0x000fe200000e0000 */
[--C-:B------:R-:W-:Y:S01]  /*67b0*/  HADD2.F32 R40, -RZ, R42.reuse.H0_H0 ;  /* 0x2000002aff287230 */ /* 0x100fe20000004100 */
[----:B------:R-:W-:Y:S01]  /*67c0*/  F2FP.F16.E4M3.UNPACK_B R43, R72.H1 ;  /* 0x00000048ff2b723e */ /* 0x000fe200030006ff */
[----:B------:R-:W-:Y:S01]  /*67d0*/  HADD2.F32 R42, -RZ, R42.H1_H1 ;  /* 0x3000002aff2a7230 */ /* 0x000fe20000004100 */
[-C--:B------:R-:W-:Y:S01]  /*67e0*/  F2FP.F16.E4M3.UNPACK_B R45, R73.reuse ;  /* 0x00000049ff2d723e */ /* 0x080fe200020006ff */
[----:B------:R-:W-:Y:S01]  /*67f0*/  BSSY.RECONVERGENT B0, `(.L_x_112) ;  /* 0x0000099000007945 */ /* 0x000fe20003800200 */
[----:B------:R-:W-:Y:S01]  /*6800*/  F2FP.F16.E4M3.UNPACK_B R47, R73.H1 ;  /* 0x00000049ff2f723e */ /* 0x000fe200030006ff */
[--C-:B------:R-:W-:Y:S01]  /*6810*/  HADD2.F32 R44, -RZ, R43.reuse.H0_H0 ;  /* 0x2000002bff2c7230 */ /* 0x100fe20000004100 */
[-C--:B------:R-:W-:Y:S01]  /*6820*/  F2FP.F16.E4M3.UNPACK_B R49, R74.reuse ;  /* 0x0000004aff31723e */ /* 0x080fe200020006ff */
[----:B------:R-:W-:Y:S01]  /*6830*/  HADD2.F32 R46, -RZ, R43.H1_H1 ;  /* 0x3000002bff2e7230 */ /* 0x000fe20000004100 */
[----:B------:R-:W-:Y:S01]  /*6840*/  F2FP.F16.E4M3.UNPACK_B R51, R74.H1 ;  /* 0x0000004aff33723e */ /* 0x000fe200030006ff */
[--C-:B------:R-:W-:Y:S01]  /*6850*/  HADD2.F32 R43, -RZ, R45.reuse.H0_H0 ;  /* 0x2000002dff2b7230 */ /* 0x100fe20000004100 */
[-C--:B------:R-:W-:Y:S01]  /*6860*/  F2FP.F16.E4M3.UNPACK_B R53, R75.reuse ;  /* 0x0000004bff35723e */ /* 0x080fe200020006ff */
[----:B-12---:R-:W-:Y:S01]  /*6870*/  LDTM.16dp32bit_t0_t15.x32 R4, tmem[UR4] ;  /* 0x00000004000479ee */ /* 0x006fe20008a80000 */
[----:B------:R-:W3:Y:S01]  /*6880*/  LDTM.16dp32bit_t16_t31.x32 R4, tmem[UR4+0x20] ;  /* 0x00002004000479ee */ /* 0x000ee20008aa0000 */
[----:B------:R-:W-:Y:S01]  /*6890*/  IADD3 R112, PT, PT, R84, UR44, RZ ;  /* 0x0000002c54707c10 */ /* 0x000fe2000fffe0ff */
[----:B------:R-:W-:Y:S01]  /*68a0*/  HADD2.F32 R48, -RZ, R45.H1_H1 ;  /* 0x3000002dff307230 */ /* 0x000fe20000004100 */
[----:B------:R-:W-:Y:S01]  /*68b0*/  SHF.L.U32 R103, R90, 0x4, RZ ;  /* 0x000000045a677819 */ /* 0x000fe200000006ff */
[----:B------:R-:W-:Y:S01]  /*68c0*/  HADD2.F32 R52, -RZ, R49.H1_H1 ;  /* 0x30000031ff347230 */ /* 0x000fe20000004100 */
[----:B------:R-:W-:Y:S01]  /*68d0*/  F2FP.F16.E4M3.UNPACK_B R55, R75.H1 ;  /* 0x0000004bff37723e */ /* 0x000fe200030006ff */
[----:B------:R-:W-:Y:S01]  /*68e0*/  HADD2.F32 R56, -RZ, R53.H1_H1 ;  /* 0x30000035ff387230 */ /* 0x000fe20000004100 */
[-C--:B------:R-:W-:Y:S01]  /*68f0*/  F2FP.F16.E4M3.UNPACK_B R57, R76.reuse ;  /* 0x0000004cff39723e */ /* 0x080fe200020006ff */
[--C-:B------:R-:W-:Y:S01]  /*6900*/  HADD2.F32 R45, -RZ, R47.reuse.H0_H0 ;  /* 0x2000002fff2d7230 */ /* 0x100fe20000004100 */
[----:B------:R-:W-:Y:S01]  /*6910*/  F2FP.F16.E4M3.UNPACK_B R59, R76.H1 ;  /* 0x0000004cff3b723e */ /* 0x000fe200030006ff */
[----:B------:R-:W-:Y:S01]  /*6920*/  HADD2.F32 R50, -RZ, R47.H1_H1 ;  /* 0x3000002fff327230 */ /* 0x000fe20000004100 */
[-C--:B------:R-:W-:Y:S01]  /*6930*/  F2FP.F16.E4M3.UNPACK_B R61, R77.reuse ;  /* 0x0000004dff3d723e */ /* 0x080fe200020006ff */
[----:B------:R-:W-:Y:S01]  /*6940*/  HADD2.F32 R47, -RZ, R49.H0_H0 ;  /* 0x20000031ff2f7230 */ /* 0x000fe20000004100 */
[----:B------:R-:W-:Y:S01]  /*6950*/  F2FP.F16.E4M3.UNPACK_B R63, R77.H1 ;  /* 0x0000004dff3f723e */ /* 0x000fe200030006ff */
[----:B------:R-:W-:Y:S01]  /*6960*/  HADD2.F32 R60, -RZ, R57.H1_H1 ;  /* 0x30000039ff3c7230 */ /* 0x000fe20000004100 */
[-C--:B------:R-:W-:Y:S01]  /*6970*/  F2FP.F16.E4M3.UNPACK_B R65, R78.reuse ;  /* 0x0000004eff41723e */ /* 0x080fe200020006ff */
[----:B------:R-:W-:Y:S01]  /*6980*/  HADD2.F32 R64, -RZ, R61.H1_H1 ;  /* 0x3000003dff407230 */ /* 0x000fe20000004100 */
[----:B------:R-:W-:Y:S01]  /*6990*/  F2FP.F16.E4M3.UNPACK_B R67, R78.H1 ;  /* 0x0000004eff43723e */ /* 0x000fe200030006ff */
[----:B------:R-:W-:Y:S01]  /*69a0*/  HADD2.F32 R49, -RZ, R51.H0_H0 ;  /* 0x20000033ff317230 */ /* 0x000fe20000004100 */
[----:B------:R-:W-:Y:S01]  /*69b0*/  ISETP.NE.AND P0, PT, R97, RZ, PT ;  /* 0x000000ff6100720c */ /* 0x000fe20003f05270 */
[----:B------:R-:W-:Y:S01]  /*69c0*/  HADD2.F32 R68, -RZ, R65.H1_H1 ;  /* 0x30000041ff447230 */ /* 0x000fe20000004100 */
[----:B------:R-:W-:Y:S01]  /*69d0*/  ISETP.NE.AND P6, PT, R102, RZ, PT ;  /* 0x000000ff6600720c */ /* 0x000fe20003fc5270 */
[----:B------:R-:W-:Y:S02]  /*69e0*/  HADD2.F32 R54, -RZ, R51.H1_H1 ;  /* 0x30000033ff367230 */ /* 0x000fe40000004100 */
[C---:B---3--:R-:W-:Y:S01]  /*69f0*/  FMUL R0, R38.reuse, R4 ;  /* 0x0000000426007220 */ /* 0x048fe20000400000 */
[C---:B------:R-:W-:Y:S01]  /*6a00*/  FMUL R2, R38.reuse, R5 ;  /* 0x0000000526027220 */ /* 0x040fe20000400000 */
[C---:B------:R-:W-:Y:S01]  /*6a10*/  FMUL R4, R38.reuse, R8 ;  /* 0x0000000826047220 */ /* 0x040fe20000400000 */
[C---:B------:R-:W-:Y:S01]  /*6a20*/  FMUL R5, R38.reuse, R9 ;  /* 0x0000000926057220 */ /* 0x040fe20000400000 */
[C---:B------:R-:W-:Y:S01]  /*6a30*/  FFMA R0, R41.reuse, R40, R0 ;  /* 0x0000002829007223 */ /* 0x040fe20000000000 */
[C---:B------:R-:W-:Y:S01]  /*6a40*/  FFMA R2, R41.reuse, R42, R2 ;  /* 0x0000002a29027223 */ /* 0x040fe20000000002 */
[C---:B------:R-:W-:Y:S01]  /*6a50*/  FMUL R8, R38.reuse, R12 ;  /* 0x0000000c26087220 */ /* 0x040fe20000400000 */
[C---:B------:R-:W-:Y:S01]  /*6a60*/  FMUL R9, R38.reuse, R13 ;  /* 0x0000000d26097220 */ /* 0x040fe20000400000 */
[----:B------:R-:W-:Y:S02]  /*6a70*/  HADD2.F32 R51, -RZ, R53.H0_H0 ;  /* 0x20000035ff337230 */ /* 0x000fe40000004100 */
[C---:B------:R-:W-:Y:S01]  /*6a80*/  FMUL R12, R38.reuse, R16 ;  /* 0x00000010260c7220 */ /* 0x040fe20000400000 */
        /* <DEDUP_REMOVED lines=13> */
[C---:B------:R-:W-:Y:S01]  /*6b60*/  FFMA R3, R41.reuse, R44, R3 ;  /* 0x0000002c29037223 */ /* 0x040fe20000000003 */
[----:B------:R-:W-:Y:S01]  /*6b70*/  F2FP.F16.E4M3.UNPACK_B R40, R79 ;  /* 0x0000004fff28723e */ /* 0x000fe200020006ff */
[C---:B------:R-:W-:Y:S01]  /*6b80*/  FFMA R7, R41.reuse, R46, R7 ;  /* 0x0000002e29077223 */ /* 0x040fe20000000007 */
[C---:B------:R-:W-:Y:S01]  /*6b90*/  FFMA R4, R41.reuse, R43, R4 ;  /* 0x0000002b29047223 */ /* 0x040fe20000000004 */
[----:B------:R-:W-:Y:S01]  /*6ba0*/  F2FP.F16.E4M3.UNPACK_B R42, R79.H1 ;  /* 0x0000004fff2a723e */ /* 0x000fe200030006ff */
[C---:B------:R-:W-:Y:S01]  /*6bb0*/  FFMA R5, R41.reuse, R48, R5 ;  /* 0x0000003029057223 */ /* 0x040fe20000000005 */
[----:B------:R-:W-:Y:S01]  /*6bc0*/  FFMA R6, R41, R45, R6 ;  /* 0x0000002d29067223 */ /* 0x000fe20000000006 */
[----:B------:R-:W-:Y:S01]  /*6bd0*/  F2FP.SATFINITE.E4M3.F32.PACK_AB_MERGE_C R99, R7, R3, RZ ;  /* 0x000000030763723e */ /* 0x000fe200048070ff */
[C---:B------:R-:W-:Y:S01]  /*6be0*/  FFMA R11, R41.reuse, R50, R11 ;  /* 0x00000032290b7223 */ /* 0x040fe2000000000b */
[C---:B------:R-:W-:Y:S01]  /*6bf0*/  FFMA R8, R41.reuse, R47, R8 ;  /* 0x0000002f29087223 */ /* 0x040fe20000000008 */
[----:B------:R-:W-:Y:S01]  /*6c00*/  FMUL R10, R38, R14 ;  /* 0x0000000e260a7220 */ /* 0x000fe20000400000 */
[----:B------:R-:W-:Y:S01]  /*6c10*/  F2FP.SATFINITE.E4M3.F32.PACK_AB_MERGE_C R104, R2, R0, R99 ;  /* 0x000000000268723e */ /* 0x000fe20004807063 */
[----:B------:R-:W-:Y:S01]  /*6c20*/  FFMA R9, R41, R52, R9 ;  /* 0x0000003429097223 */ /* 0x000fe20000000009 */
[----:B------:R-:W-:Y:S01]  /*6c30*/  F2FP.SATFINITE.E4M3.F32.PACK_AB_MERGE_C R105, R11, R6, RZ ;  /* 0x000000060b69723e */ /* 0x000fe200048070ff */
[----:B------:R-:W-:Y:S01]  /*6c40*/  FFMA R10, R41, R49, R10 ;  /* 0x00000031290a7223 */ /* 0x000fe2000000000a */
[----:B------:R-:W-:Y:S01]  /*6c50*/  IADD3 R99, PT, PT, R112, R103, RZ ;  /* 0x0000006770637210 */ /* 0x000fe20007ffe0ff */
[C---:B------:R-:W-:Y:S01]  /*6c60*/  FMUL R15, R38.reuse, R15 ;  /* 0x0000000f260f7220 */ /* 0x040fe20000400000 */
[--C-:B------:R-:W-:Y:S01]  /*6c70*/  HADD2.F32 R53, -RZ, R55.reuse.H0_H0 ;  /* 0x20000037ff357230 */ /* 0x100fe20000004100 */
[----:B------:R-:W-:Y:S01]  /*6c80*/  F2FP.SATFINITE.E4M3.F32.PACK_AB_MERGE_C R105, R5, R4, R105 ;  /* 0x000000040569723e */ /* 0x000fe20004807069 */
[----:B------:R-:W-:Y:S02]  /*6c90*/  HADD2.F32 R58, -RZ, R55.H1_H1 ;  /* 0x30000037ff3a7230 */ /* 0x000fe40000004100 */
[C---:B------:R-:W-:Y:S01]  /*6ca0*/  FFMA R15, R41.reuse, R54, R15 ;  /* 0x00000036290f7223 */ /* 0x040fe2000000000f */
[C---:B------:R-:W-:Y:S01]  /*6cb0*/  FFMA R12, R41.reuse, R51, R12 ;  /* 0x00000033290c7223 */ /* 0x040fe2000000000c */
[C---:B------:R-:W-:Y:S01]  /*6cc0*/  FFMA R13, R41.reuse, R56, R13 ;  /* 0x00000038290d7223 */ /* 0x040fe2000000000d */
[----:B------:R-:W-:Y:S02]  /*6cd0*/  HADD2.F32 R55, -RZ, R57.H0_H0 ;  /* 0x20000039ff377230 */ /* 0x000fe40000004100 */
[C---:B------:R-:W-:Y:S01]  /*6ce0*/  FMUL R14, R38.reuse, R18 ;  /* 0x00000012260e7220 */ /* 0x040fe20000400000 */
[C---:B------:R-:W-:Y:S01]  /*6cf0*/  FMUL R19, R38.reuse, R19 ;  /* 0x0000001326137220 */ /* 0x040fe20000400000 */
[--C-:B------:R-:W-:Y:S02]  /*6d00*/  HADD2.F32 R57, -RZ, R59.reuse.H0_H0 ;  /* 0x2000003bff397230 */ /* 0x100fe40000004100 */
[C---:B------:R-:W-:Y:S01]  /*6d10*/  FMUL R18, R38.reuse, R22 ;  /* 0x0000001626127220 */ /* 0x040fe20000400000 */
[C---:B------:R-:W-:Y:S01]  /*6d20*/  FFMA R14, R41.reuse, R53, R14 ;  /* 0x00000035290e7223 */ /* 0x040fe2000000000e */
[----:B------:R-:W-:Y:S02]  /*6d30*/  HADD2.F32 R62, -RZ, R59.H1_H1 ;  /* 0x3000003bff3e7230 */ /* 0x000fe40000004100 */
[C---:B------:R-:W-:Y:S01]  /*6d40*/  FFMA R19, R41.reuse, R58, R19 ;  /* 0x0000003a29137223 */ /* 0x040fe20000000013 */
[----:B------:R-:W-:Y:S02]  /*6d50*/  HADD2.F32 R59, -RZ, R61.H0_H0 ;  /* 0x2000003dff3b7230 */ /* 0x000fe40000004100 */
[C---:B------:R-:W-:Y:S01]  /*6d60*/  FMUL R23, R38.reuse, R23 ;  /* 0x0000001726177220 */ /* 0x040fe20000400000 */
[C---:B------:R-:W-:Y:S01]  /*6d70*/  FFMA R16, R41.reuse, R55, R16 ;  /* 0x0000003729107223 */ /* 0x040fe20000000010 */
[C---:B------:R-:W-:Y:S01]  /*6d80*/  FFMA R17, R41.reuse, R60, R17 ;  /* 0x0000003c29117223 */ /* 0x040fe20000000011 */
[--C-:B------:R-:W-:Y:S02]  /*6d90*/  HADD2.F32 R61, -RZ, R63.reuse.H0_H0 ;  /* 0x2000003fff3d7230 */ /* 0x100fe40000004100 */
[C---:B------:R-:W-:Y:S01]  /*6da0*/  FFMA R18, R41.reuse, R57, R18 ;  /* 0x0000003929127223 */ /* 0x040fe20000000012 */
[----:B------:R-:W-:Y:S02]  /*6db0*/  HADD2.F32 R66, -RZ, R63.H1_H1 ;  /* 0x3000003fff427230 */ /* 0x000fe40000004100 */
[C---:B------:R-:W-:Y:S01]  /*6dc0*/  FMUL R22, R38.reuse, R26 ;  /* 0x0000001a26167220 */ /* 0x040fe20000400000 */
[----:B------:R-:W-:Y:S02]  /*6dd0*/  HADD2.F32 R63, -RZ, R65.H0_H0 ;  /* 0x20000041ff3f7230 */ /* 0x000fe40000004100 */
[C---:B------:R-:W-:Y:S01]  /*6de0*/  FFMA R23, R41.reuse, R62, R23 ;  /* 0x0000003e29177223 */ /* 0x040fe20000000017 */
[C---:B------:R-:W-:Y:S01]  /*6df0*/  FMUL R27, R38.reuse, R27 ;  /* 0x0000001b261b7220 */ /* 0x040fe20000400000 */
[C---:B------:R-:W-:Y:S01]  /*6e00*/  FFMA R20, R41.reuse, R59, R20 ;  /* 0x0000003b29147223 */ /* 0x040fe20000000014 */
[C---:B------:R-:W-:Y:S01]  /*6e10*/  FFMA R21, R41.reuse, R64, R21 ;  /* 0x0000004029157223 */ /* 0x040fe20000000015 */
[--C-:B------:R-:W-:Y:S02]  /*6e20*/  HADD2.F32 R65, -RZ, R67.reuse.H0_H0 ;  /* 0x20000043ff417230 */ /* 0x100fe40000004100 */
[C---:B------:R-:W-:Y:S01]  /*6e30*/  FFMA R22, R41.reuse, R61, R22 ;  /* 0x0000003d29167223 */ /* 0x040fe20000000016 */
[----:B------:R-:W-:Y:S02]  /*6e40*/  HADD2.F32 R70, -RZ, R67.H1_H1 ;  /* 0x30000043ff467230 */ /* 0x000fe40000004100 */
[C---:B------:R-:W-:Y:S01]  /*6e50*/  FMUL R26, R38.reuse, R30 ;  /* 0x0000001e261a7220 */ /* 0x040fe20000400000 */
[--C-:B------:R-:W-:Y:S02]  /*6e60*/  HADD2.F32 R67, -RZ, R40.reuse.H0_H0 ;  /* 0x20000028ff437230 */ /* 0x100fe40000004100 */
[C---:B------:R-:W-:Y:S01]  /*6e70*/  FFMA R27, R41.reuse, R66, R27 ;  /* 0x00000042291b7223 */ /* 0x040fe2000000001b */
[C---:B------:R-:W-:Y:S01]  /*6e80*/  FMUL R31, R38.reuse, R31 ;  /* 0x0000001f261f7220 */ /* 0x040fe20000400000 */
[C---:B------:R-:W-:Y:S01]  /*6e90*/  FFMA R24, R41.reuse, R63, R24 ;  /* 0x0000003f29187223 */ /* 0x040fe20000000018 */
[----:B------:R-:W-:Y:S02]  /*6ea0*/  HADD2.F32 R40, -RZ, R40.H1_H1 ;  /* 0x30000028ff287230 */ /* 0x000fe40000004100 */
[C---:B------:R-:W-:Y:S01]  /*6eb0*/  FFMA R25, R41.reuse, R68, R25 ;  /* 0x0000004429197223 */ /* 0x040fe20000000019 */
[--C-:B------:R-:W-:Y:S02]  /*6ec0*/  HADD2.F32 R69, -RZ, R42.reuse.H0_H0 ;  /* 0x2000002aff457230 */ /* 0x100fe40000004100 */
[C---:B------:R-:W-:Y:S01]  /*6ed0*/  FFMA R26, R41.reuse, R65, R26 ;  /* 0x00000041291a7223 */ /* 0x040fe2000000001a */
[----:B------:R-:W-:Y:S02]  /*6ee0*/  HADD2.F32 R42, -RZ, R42.H1_H1 ;  /* 0x3000002aff2a7230 */ /* 0x000fe40000004100 */
[C---:B------:R-:W-:Y:S01]  /*6ef0*/  FMUL R30, R38.reuse, R34 ;  /* 0x00000022261e7220 */ /* 0x040fe20000400000 */
[----:B------:R-:W-:Y:S01]  /*6f00*/  FFMA R31, R41, R70, R31 ;  /* 0x00000046291f7223 */ /* 0x000fe2000000001f */
[----:B------:R-:W-:Y:S01]  /*6f10*/  FMUL R35, R38, R35 ;  /* 0x0000002326237220 */ /* 0x000fe20000400000 */
[----:B------:R-:W-:Y:S01]  /*6f20*/  F2FP.SATFINITE.E4M3.F32.PACK_AB_MERGE_C R106, R15, R10, RZ ;  /* 0x0000000a0f6a723e */ /* 0x000fe200048070ff */
[----:B------:R-:W-:Y:S01]  /*6f30*/  FFMA R28, R41, R67, R28 ;  /* 0x00000043291c7223 */ /* 0x000fe2000000001c */
[----:B------:R-:W-:Y:S01]  /*6f40*/  F2FP.SATFINITE.E4M3.F32.PACK_AB_MERGE_C R107, R19, R14, RZ ;  /* 0x0000000e136b723e */ /* 0x000fe200048070ff */
[C---:B------:R-:W-:Y:S01]  /*6f50*/  FFMA R29, R41.reuse, R40, R29 ;  /* 0x00000028291d7223 */ /* 0x040fe2000000001d */
[C---:B------:R-:W-:Y:S01]  /*6f60*/  FFMA R30, R41.reuse, R69, R30 ;  /* 0x00000045291e7223 */ /* 0x040fe2000000001e */
[----:B------:R-:W-:Y:S01]  /*6f70*/  FFMA R35, R41, R42, R35 ;  /* 0x0000002a29237223 */ /* 0x000fe20000000023 */
[----:B------:R-:W-:Y:S02]  /*6f80*/  F2FP.SATFINITE.E4M3.F32.PACK_AB_MERGE_C R106, R9, R8, R106 ;  /* 0x00000008096a723e */ /* 0x000fe4000480706a */
[----:B------:R-:W-:Y:S02]  /*6f90*/  F2FP.SATFINITE.E4M3.F32.PACK_AB_MERGE_C R107, R13, R12, R107 ;  /* 0x0000000c0d6b723e */ /* 0x000fe4000480706b */
[----:B------:R-:W-:Y:S02]  /*6fa0*/  F2FP.SATFINITE.E4M3.F32.PACK_AB_MERGE_C R108, R23, R18, RZ ;  /* 0x00000012176c723e */ /* 0x000fe400048070ff */
[----:B------:R-:W-:Y:S01]  /*6fb0*/  F2FP.SATFINITE.E4M3.F32.PACK_AB_MERGE_C R109, R27, R22, RZ ;  /* 0x000000161b6d723e */ /* 0x000fe200048070ff */
[----:B------:R1:W-:Y:S01]  /*6fc0*/  STS.128 [R84+UR44+0x4200], R104 ;  /* 0x0042006854007988 */ /* 0x0003e20008000c2c */
[----:B------:R-:W-:Y:S02]  /*6fd0*/  F2FP.SATFINITE.E4M3.F32.PACK_AB_MERGE_C R113, R31, R26, RZ ;  /* 0x0000001a1f71723e */ /* 0x000fe400048070ff */
[----:B------:R-:W-:Y:S02]  /*6fe0*/  F2FP.SATFINITE.E4M3.F32.PACK_AB_MERGE_C R114, R35, R30, RZ ;  /* 0x0000001e2372723e */ /* 0x000fe400048070ff */
[----:B------:R-:W-:Y:S02]  /*6ff0*/  F2FP.SATFINITE.E4M3.F32.PACK_AB_MERGE_C R108, R17, R16, R108 ;  /* 0x00000010116c723e */ /* 0x000fe4000480706c */
[----:B------:R-:W-:Y:S02]  /*7000*/  F2FP.SATFINITE.E4M3.F32.PACK_AB_MERGE_C R109, R21, R20, R109 ;  /* 0x00000014156d723e */ /* 0x000fe4000480706d */
[----:B------:R-:W-:Y:S02]  /*7010*/  F2FP.SATFINITE.E4M3.F32.PACK_AB_MERGE_C R110, R25, R24, R113 ;  /* 0x00000018196e723e */ /* 0x000fe40004807071 */
[----:B------:R-:W-:Y:S02]  /*7020*/  F2FP.SATFINITE.E4M3.F32.PACK_AB_MERGE_C R111, R29, R28, R114 ;  /* 0x0000001c1d6f723e */ /* 0x000fe40004807072 */
[----:B------:R-:W-:Y:S02]  /*7030*/  LEA R112, R93, UR44, 0x3 ;  /* 0x0000002c5d707c11 */ /* 0x000fe4000f8e18ff */
[----:B------:R-:W-:Y:S01]  /*7040*/  @P6 SHF.L.U32 R113, R91, 0x1f, RZ ;  /* 0x0000001f5b716819 */ /* 0x000fe200000006ff */
[----:B------:R1:W-:Y:S01]  /*7050*/  STS.128 [R99+0x4210], R108 ;  /* 0x0042106c63007388 */ /* 0x0003e20000000c00 */
[----:B------:R-:W-:Y:S01]  /*7060*/  @!PT LDS RZ, [RZ] ;  /* 0x00000000fffff984 */ /* 0x000fe20000000800 */
[----:B------:R-:W-:Y:S01]  /*7070*/  @!PT LDS RZ, [RZ] ;  /* 0x00000000fffff984 */ /* 0x000fe20000000800 */
[----:B------:R-:W-:Y:S01]  /*7080*/  @!PT LDS RZ, [RZ] ;  /* 0x00000000fffff984 */ /* 0x000fe20000000800 */
[----:B------:R-:W-:Y:S01]  /*7090*/  @!PT LDS RZ, [RZ] ;  /* 0x00000000fffff984 */ /* 0x000fe20000000800 */
[----:B------:R2:W-:Y:S07]  /*70a0*/  MEMBAR.ALL.CTA ;  /* 0x0000000000007992 */ /* 0x0005ee0000008000 */
[----:B--2---:R-:W2:Y:S02]  /*70b0*/  FENCE.VIEW.ASYNC.S ;  /* 0x00000000000073c6 */ /* 0x004ea40000000000 */
[----:B--2---:R-:W-:Y:S06]  /*70c0*/  BAR.SYNC.DEFER_BLOCKING 0x1, 0x80 ;  /* 0x0042000000007b1d */ /* 0x004fec0000010000 */
[----:B------:R-:W-:Y:S05]  /*70d0*/  @P0 BRA `(.L_x_113) ;  /* 0x0000000000280947 */ /* 0x000fea0003800000 */
[----:B------:R-:W-:Y:S01]  /*70e0*/  UIADD3 UR4, UPT, UPT, UR44, 0x4200, URZ ;  /* 0x000042002c047890 */ /* 0x000fe2000fffe0ff */
[----:B------:R-:W-:Y:S05]  /*70f0*/  UMOV UR51, UR36 ;  /* 0x0000002400337c82 */ /* 0x000fea0008000000 */
[----:B------:R-:W-:Y:S01]  /*7100*/  MOV R96, UR4 ;  /* 0x0000000400607c02 */ /* 0x000fe20008000f00 */
[----:B------:R-:W-:Y:S03]  /*7110*/  UIADD3 UR4, UP0, UPT, UR62, 0x680, URZ ;  /* 0x000006803e047890 */ /* 0x000fe6000ff1e0ff */
[----:B------:R-:W-:Y:S01]  /*7120*/  R2UR UR48, R96 ;  /* 0x00000000603072ca */ /* 0x000fe200000e0000 */
[----:B------:R-:W-:Y:S11]  /*7130*/  UIADD3.X UR5, UPT, UPT, URZ, UR63, URZ, UP0, !UPT ;  /* 0x0000003fff057290 */ /* 0x000ff600087fe4ff */
[----:B------:R-:W-:Y:S01]  /*7140*/  @!UPT UIADD3 URZ, UPT, UPT, URZ, URZ, URZ ;  /* 0x000000fffffff290 */ /* 0x000fe2000fffe0ff */
[----:B------:R2:W-:Y:S01]  /*7150*/  UTMASTG.3D [UR48], [UR4] ;  /* 0x00000030040073b5 */ /* 0x0005e20008010000 */
[----:B------:R0:W-:Y:S01]  /*7160*/  UTMACMDFLUSH ;  /* 0x00000000000079b7 */ /* 0x0001e20000000000 */
[----:B--2---:R-:W-:Y:S04]  /*7170*/  DEPBAR.LE SB0, 0x1 ;  /* 0x000080400000791a */ /* 0x004fe80000000000 */
.L_x_113:
[----:B------:R-:W-:Y:S05]  /*7180*/  BSYNC.RECONVERGENT B0 ;  /* 0x0000000000007941 */ /* 0x000fea0003800200 */
.L_x_112:
[----:B------:R-:W-:Y:S06]  /*7190*/  BAR.SYNC.DEFER_BLOCKING 0x1, 0x80 ;  /* 0x0042000000007b1d */ /* 0x000fec0000010000 */
[----:B------:R-:W2:Y:S01]  /*71a0*/  @P6 SYNCS.PHASECHK.TRANS64.TRYWAIT P0, [R112+URZ+0xa0], R113 ;  /* 0x0000a071700065a7 */ /* 0x000ea200080011ff */
[----:B------:R-:W-:Y:S01]  /*71b0*/  BSSY B1, `(.L_x_114) ;  /* 0x0000020000017945 */ /* 0x000fe20003800000 */
[----:B--2---:R-:W-:Y:S03]  /*71c0*/  @P6 SEL R100, RZ, 0x1, !P0 ;  /* 0x00000001ff646807 */ /* 0x004fe60004000000 */
[----:B------:R-:W-:Y:S05]  /*71d0*/  @!P6 BRA `(.L_x_115) ;  /* 0x000000000074e947 */ /* 0x000fea0003800000 */
[----:B------:R-:W-:Y:S01]  /*71e0*/  ISETP.NE.AND P1, PT, R101, RZ, PT ;  /* 0x000000ff6500720c */ /* 0x000fe20003f25270 */
[----:B------:R-:W2:Y:S01]  /*71f0*/  S2R R0, SR_CgaCtaId ;  /* 0x0000000000007919 */ /* 0x000ea20000008800 */
[----:B------:R-:W-:Y:S01]  /*7200*/  ISETP.NE.AND P0, PT, R100, RZ, PT ;  /* 0x000000ff6400720c */ /* 0x000fe20003f05270 */
[----:B------:R-:W-:Y:S10]  /*7210*/  BSSY B0, `(.L_x_116) ;  /* 0x0000008000007945 */ /* 0x000ff40003800000 */
[----:B------:R-:W-:Y:S05]  /*7220*/  @P1 IMAD R2, R93, 0x1000, R84 ;  /* 0x000010005d021824 */ /* 0x000fea00078e0254 */
[----:B------:R-:W-:Y:S05]  /*7230*/  @P1 IADD3 R4, PT, PT, R2, UR44, RZ ;  /* 0x0000002c02041c10 */ /* 0x000fea000fffe0ff */
[----:B------:R-:W-:Y:S01]  /*7240*/  @P1 IMAD.IADD R4, R4, 0x1, R103 ;  /* 0x0000000104041824 */ /* 0x000fe200078e0267 */
[----:B------:R-:W-:Y:S06]  /*7250*/  @P0 BRA `(.L_x_117) ;  /* 0x00000000000c0947 */ /* 0x000fec0003800000 */
[----:B------:R-:W-:Y:S04]  /*7260*/  SHF.L.U32 R3, R91, 0x1f, RZ ;  /* 0x0000001f5b037819 */ /* 0x000fe800000006ff */
[----:B------:R-:W3:Y:S02]  /*7270*/  SYNCS.PHASECHK.TRANS64.TRYWAIT P0, [R112+URZ+0xa0], R3 ;  /* 0x0000a003700075a7 */ /* 0x000ee400080011ff */
[----:B---3--:R-:W-:Y:S05]  /*7280*/  @!P0 BRA `(.L_x_118) ;  /* 0x0000003400548947 */ /* 0x008fea0003800000 */
.L_x_117:
[----:B------:R-:W-:Y:S05]  /*7290*/  BSYNC B0 ;  /* 0x0000000000007941 */ /* 0x000fea0003800000 */
.L_x_116:
[----:B------:R-:W-:Y:S01]  /*72a0*/  ISETP.NE.AND P0, PT, R101, RZ, PT ;  /* 0x000000ff6500720c */ /* 0x000fe20003f05270 */
[----:B---3--:R-:W-:Y:S02]  /*72b0*/  VIADD R3, R112, 0xc0 ;  /* 0x000000c070037836 */ /* 0x008fe40000000000 */
[----:B------:R-:W-:Y:S03]  /*72c0*/  VIADD R93, R93, 0x1 ;  /* 0x000000015d5d7836 */ /* 0x000fe60000000000 */
[----:B--2---:R-:W-:Y:S07]  /*72d0*/  PRMT R0, R0, 0x654, R3 ;  /* 0x0000065400007816 */ /* 0x004fee0000000003 */
[----:B------:R2:W3:Y:S04]  /*72e0*/  @P0 LDS.128 R72, [R2+UR44+0x200] ;  /* 0x0002002c02480984 */ /* 0x0004e80008000c00 */
[----:B------:R2:W4:Y:S01]  /*72f0*/  @P0 LDS.128 R76, [R4+0x210] ;  /* 0x00021000044c0984 */ /* 0x0005220000000c00 */
        /* <DEDUP_REMOVED lines=10> */
[----:B--23--:R-:W-:Y:S02]  /*73a0*/  LOP3.LUT R91, R91, R0, RZ, 0x3c, !PT ;  /* 0x000000005b5b7212 */ /* 0x00cfe400078e3cff */
.L_x_115:
[----:B------:R-:W-:Y:S05]  /*73b0*/  BSYNC B1 ;  /* 0x0000000000017941 */ /* 0x000fea0003800000 */
.L_x_114:
[----:B------:R-:W-:Y:S05]  /*73c0*/  VIADD R3, R39, 0x40 ;  /* 0x0000004027037836 */ /* 0x000fea0000000000 */
[----:B------:R-:W-:Y:S04]  /*73d0*/  SHF.R.U32.HI R3, RZ, 0x15, R3 ;  /* 0x00000015ff037819 */ /* 0x000fe80000011603 */
[----:B------:R-:W-:Y:S11]  /*73e0*/  LOP3.LUT P0, RZ, R3, 0x3, R86, 0x48, !PT ;  /* 0x0000000303ff7812 */ /* 0x000ff60007804856 */
[----:B------:R-:W-:Y:S02]  /*73f0*/  @!UPT UIADD3 URZ, UPT, UPT, URZ, URZ, URZ ;  /* 0x000000fffffff290 */ /* 0x000fe4000fffe0ff */
[----:B------:R-:W-:Y:S05]  /*7400*/  @!P0 BRA `(.L_x_119) ;  /* 0x0000000000408947 */ /* 0x000fea0003800000 */
[----:B------:R-:W2:Y:S01]  /*7410*/  LDCU.64 UR8, c[0x4][0x78] ;  /* 0x01000f00ff0877ac */ /* 0x000ea20008000a00 */
[----:B------:R-:W-:Y:S01]  /*7420*/  MOV R3, 0x0 ;  /* 0x0000000000037802 */ /* 0x000fe20000000f00 */
[----:B------:R-:W-:Y:S02]  /*7430*/  HFMA2 R12, -RZ, RZ, 0, 5.9604644775390625e-08 ;  /* 0x00000001ff0c7431 */ /* 0x000fe400000001ff */
[----:B------:R-:W-:Y:S02]  /*7440*/  IMAD.MOV.U32 R8, RZ, RZ, 0x192 ;  /* 0x00000192ff087424 */ /* 0x000fe400078e00ff */
[----:B------:R-:W-:Y:S01]  /*7450*/  IMAD.MOV.U32 R13, RZ, RZ, RZ ;  /* 0x000000ffff0d7224 */ /* 0x000fe200078e00ff */
[----:B------:R-:W3:Y:S01]  /*7460*/  LDCU.64 UR6, c[0x4][0x80] ;  /* 0x01001000ff0677ac */ /* 0x000ee20008000a00 */
[----:B------:R-:W1:Y:S01]  /*7470*/  LDC.64 R2, c[0x4][R3] ;  /* 0x0100000003027b82 */ /* 0x000e620000000a00 */
[----:B------:R-:W5:Y:S01]  /*7480*/  LDCU.64 UR4, c[0x4][0x18] ;  /* 0x01000300ff0477ac */ /* 0x000f620008000a00 */
[----:B--2---:R-:W-:Y:S01]  /*7490*/  MOV R5, UR9 ;  /* 0x0000000900057c02 */ /* 0x004fe20008000f00 */
[----:B------:R-:W-:Y:S01]  /*74a0*/  IMAD.U32 R4, RZ, RZ, UR8 ;  /* 0x00000008ff047e24 */ /* 0x000fe2000f8e00ff */
[----:B---3--:R-:W-:Y:S01]  /*74b0*/  MOV R7, UR7 ;  /* 0x0000000700077c02 */ /* 0x008fe20008000f00 */
[----:B------:R-:W-:Y:S01]  /*74c0*/  IMAD.U32 R6, RZ, RZ, UR6 ;  /* 0x00000006ff067e24 */ /* 0x000fe2000f8e00ff */
[----:B-----5:R-:W-:Y:S01]  /*74d0*/  MOV R11, UR5 ;  /* 0x00000005000b7c02 */ /* 0x020fe20008000f00 */
[----:B------:R-:W-:Y:S02]  /*74e0*/  IMAD.U32 R10, RZ, RZ, UR4 ;  /* 0x00000004ff0a7e24 */ /* 0x000fe4000f8e00ff */
[----:B------:R-:W-:Y:S07]  /*74f0*/  LEPC R20, `(.L_x_119) ;  /* 0x000000001014794e */ /* 0x000fee0000000000 */
[----:B-1--4-:R-:W-:Y:S05]  /*7500*/  CALL.ABS.NOINC R2 ;  /* 0x0000000002007343 */ /* 0x012fea0003c00000 */
.L_x_119:
        /* <DEDUP_REMOVED lines=14> */
[----:B------:R-:W-:Y:S01]  /*75f0*/  F2FP.F16.E4M3.UNPACK_B R54, R75 ;  /* 0x0000004bff36723e */ /* 0x000fe200020006ff */
[----:B------:R-:W-:Y:S01]  /*7600*/  LDTM.16dp32bit_t0_t15.x32 R4, tmem[UR4+0x40] ;  /* 0x00004004000479ee */ /* 0x000fe20008a80000 */
[----:B------:R-:W2:Y:S01]  /*7610*/  LDTM.16dp32bit_t16_t31.x32 R4, tmem[UR4+0x60] ;  /* 0x00006004000479ee */ /* 0x000ea20008aa0000 */
[----:B------:R-:W-:Y:S01]  /*7620*/  HADD2.F32 R46, -RZ, R46.H1_H1 ;  /* 0x3000002eff2e7230 */ /* 0x000fe20000004100 */
[----:B----4-:R-:W-:Y:S01]  /*7630*/  F2FP.F16.E4M3.UNPACK_B R58, R76 ;  /* 0x0000004cff3a723e */ /* 0x010fe200020006ff */
[--C-:B------:R-:W-:Y:S01]  /*7640*/  HADD2.F32 R49, -RZ, R50.reuse.H0_H0 ;  /* 0x20000032ff317230 */ /* 0x100fe20000004100 */
[----:B------:R-:W-:Y:S01]  /*7650*/  F2FP.F16.E4M3.UNPACK_B R62, R77 ;  /* 0x0000004dff3e723e */ /* 0x000fe200020006ff */
[----:B------:R-:W-:Y:S01]  /*7660*/  HADD2.F32 R50, -RZ, R50.H1_H1 ;  /* 0x30000032ff327230 */ /* 0x000fe20000004100 */
[----:B------:R-:W-:Y:S01]  /*7670*/  F2FP.F16.E4M3.UNPACK_B R66, R78 ;  /* 0x0000004eff42723e */ /* 0x000fe200020006ff */
[--C-:B------:R-:W-:Y:S01]  /*7680*/  HADD2.F32 R53, -RZ, R54.reuse.H0_H0 ;  /* 0x20000036ff357230 */ /* 0x100fe20000004100 */
[----:B------:R-:W-:Y:S01]  /*7690*/  F2FP.F16.E4M3.UNPACK_B R70, R79 ;  /* 0x0000004fff46723e */ /* 0x000fe200020006ff */
[----:B------:R-:W-:Y:S01]  /*76a0*/  HADD2.F32 R54, -RZ, R54.H1_H1 ;  /* 0x30000036ff367230 */ /* 0x000fe20000004100 */
[----:B------:R-:W-:Y:S01]  /*76b0*/  F2FP.F16.E4M3.UNPACK_B R56, R75.H1 ;  /* 0x0000004bff38723e */ /* 0x000fe200030006ff */
[--C-:B------:R-:W-:Y:S01]  /*76c0*/  HADD2.F32 R57, -RZ, R58.reuse.H0_H0 ;  /* 0x2000003aff397230 */ /* 0x100fe20000004100 */
[----:B------:R-:W-:Y:S01]  /*76d0*/  F2FP.F16.E4M3.UNPACK_B R60, R76.H1 ;  /* 0x0000004cff3c723e */ /* 0x000fe200030006ff */
[----:B------:R-:W-:Y:S01]  /*76e0*/  HADD2.F32 R58, -RZ, R58.H1_H1 ;  /* 0x3000003aff3a7230 */ /* 0x000fe20000004100 */
[----:B------:R-:W-:Y:S01]  /*76f0*/  F2FP.F16.E4M3.UNPACK_B R64, R77.H1 ;  /* 0x0000004dff40723e */ /* 0x000fe200030006ff */
[--C-:B------:R-:W-:Y:S01]  /*7700*/  HADD2.F32 R61, -RZ, R62.reuse.H0_H0 ;  /* 0x2000003eff3d7230 */ /* 0x100fe20000004100 */
[----:B------:R-:W-:Y:S01]  /*7710*/  F2FP.F16.E4M3.UNPACK_B R68, R78.H1 ;  /* 0x0000004eff44723e */ /* 0x000fe200030006ff */
[----:B------:R-:W-:Y:S01]  /*7720*/  HADD2.F32 R62, -RZ, R62.H1_H1 ;  /* 0x3000003eff3e7230 */ /* 0x000fe20000004100 */
[----:B------:R-:W-:Y:S01]  /*7730*/  ISETP.NE.AND P0, PT, R97, RZ, PT ;  /* 0x000000ff6100720c */ /* 0x000fe20003f05270 */
[--C-:B------:R-:W-:Y:S01]  /*7740*/  HADD2.F32 R65, -RZ, R66.reuse.H0_H0 ;  /* 0x20000042ff417230 */ /* 0x100fe20000004100 */
[----:B------:R-:W-:Y:S01]  /*7750*/  ISETP.NE.AND P6, PT, R102, RZ, PT ;  /* 0x000000ff6600720c */ /* 0x000fe20003fc5270 */
[----:B------:R-:W-:Y:S02]  /*7760*/  HADD2.F32 R66, -RZ, R66.H1_H1 ;  /* 0x30000042ff427230 */ /* 0x000fe40000004100 */
[--C-:B------:R-:W-:Y:S02]  /*7770*/  HADD2.F32 R69, -RZ, R70.reuse.H0_H0 ;  /* 0x20000046ff457230 */ /* 0x100fe40000004100 */
[C---:B--2---:R-:W-:Y:S01]  /*7780*/  FMUL R0, R38.reuse, R4 ;  /* 0x0000000426007220 */ /* 0x044fe20000400000 */
[C---:B------:R-:W-:Y:S01]  /*7790*/  FMUL R2, R38.reuse, R5 ;  /* 0x0000000526027220 */ /* 0x040fe20000400000 */
[C---:B------:R-:W-:Y:S01]  /*77a0*/  FMUL R4, R38.reuse, R8 ;  /* 0x0000000826047220 */ /* 0x040fe20000400000 */
[C---:B------:R-:W-:Y:S01]  /*77b0*/  FMUL R5, R38.reuse, R9 ;  /* 0x0000000926057220 */ /* 0x040fe20000400000 */
[C---:B------:R-:W-:Y:S01]  /*77c0*/  FFMA R0, R41.reuse, R40, R0 ;  /* 0x0000002829007223 */ /* 0x040fe20000000000 */
[C---:B------:R-:W-:Y:S01]  /*77d0*/  FFMA R2, R41.reuse, R43, R2 ;  /* 0x0000002b29027223 */ /* 0x040fe20000000002 */
        /* <DEDUP_REMOVED lines=10> */
[----:B------:R-:W-:Y:S02]  /*7880*/  HADD2.F32 R70, -RZ, R70.H1_H1 ;  /* 0x30000046ff467230 */ /* 0x000fe40000004100 */
[C---:B------:R-:W-:Y:S01]  /*7890*/  FMUL R28, R38.reuse, R32 ;  /* 0x00000020261c7220 */ /* 0x040fe20000400000 */
[C---:B------:R-:W-:Y:S01]  /*78a0*/  FMUL R29, R38.reuse, R33 ;  /* 0x00000021261d7220 */ /* 0x040fe20000400000 */
[C---:B------:R-:W-:Y:S01]  /*78b0*/  FMUL R3, R38.reuse, R6 ;  /* 0x0000000626037220 */ /* 0x040fe20000400000 */
[C---:B------:R-:W-:Y:S01]  /*78c0*/  FMUL R7, R38.reuse, R7 ;  /* 0x0000000726077220 */ /* 0x040fe20000400000 */
[--C-:B------:R-:W-:Y:S02]  /*78d0*/  HADD2.F32 R47, -RZ, R48.reuse.H0_H0 ;  /* 0x20000030ff2f7230 */ /* 0x100fe40000004100 */
[C---:B------:R-:W-:Y:S01]  /*78e0*/  FMUL R6, R38.reuse, R10 ;  /* 0x0000000a26067220 */ /* 0x040fe20000400000 */
[C---:B------:R-:W-:Y:S01]  /*78f0*/  FFMA R3, R41.reuse, R42, R3 ;  /* 0x0000002a29037223 */ /* 0x040fe20000000003 */
[----:B------:R-:W-:Y:S02]  /*7900*/  HADD2.F32 R48, -RZ, R48.H1_H1 ;  /* 0x30000030ff307230 */ /* 0x000fe40000004100 */
[C---:B------:R-:W-:Y:S01]  /*7910*/  FFMA R7, R41.reuse, R44, R7 ;  /* 0x0000002c29077223 */ /* 0x040fe20000000007 */
[C---:B------:R-:W-:Y:S01]  /*7920*/  FFMA R4, R41.reuse, R45, R4 ;  /* 0x0000002d29047223 */ /* 0x040fe20000000004 */
[C---:B------:R-:W-:Y:S01]  /*7930*/  FFMA R5, R41.reuse, R46, R5 ;  /* 0x0000002e29057223 */ /* 0x040fe20000000005 */
[----:B------:R-:W-:Y:S01]  /*7940*/  FFMA R6, R41, R47, R6 ;  /* 0x0000002f29067223 */ /* 0x000fe20000000006 */
[----:B------:R-:W-:Y:S01]  /*7950*/  FMUL R11, R38, R11 ;  /* 0x0000000b260b7220 */ /* 0x000fe20000400000 */
[----:B------:R-:W-:Y:S01]  /*7960*/  F2FP.F16.E4M3.UNPACK_B R40, R79.H1 ;  /* 0x0000004fff28723e */ /* 0x000fe200030006ff */
[--C-:B------:R-:W-:Y:S01]  /*7970*/  HADD2.F32 R51, -RZ, R52.reuse.H0_H0 ;  /* 0x20000034ff337230 */ /* 0x100fe20000004100 */
[----:B-1----:R-:W-:Y:S01]  /*7980*/  F2FP.SATFINITE.E4M3.F32.PACK_AB_MERGE_C R105, R7, R3, RZ ;  /* 0x000000030769723e */ /* 0x002fe200048070ff */
[C---:B------:R-:W-:Y:S01]  /*7990*/  FFMA R11, R41.reuse, R48, R11 ;  /* 0x00000030290b7223 */ /* 0x040fe2000000000b */
[C---:B------:R-:W-:Y:S01]  /*79a0*/  FFMA R8, R41.reuse, R49, R8 ;  /* 0x0000003129087223 */ /* 0x040fe20000000008 */
[----:B------:R-:W-:Y:S01]  /*79b0*/  FFMA R9, R41, R50, R9 ;  /* 0x0000003229097223 */ /* 0x000fe20000000009 */
[----:B------:R-:W-:Y:S01]  /*79c0*/  F2FP.SATFINITE.E4M3.F32.PACK_AB_MERGE_C R104, R2, R0, R105 ;  /* 0x000000000268723e */ /* 0x000fe20004807069 */
[----:B------:R-:W-:Y:S01]  /*79d0*/  HADD2.F32 R52, -RZ, R52.H1_H1 ;  /* 0x30000034ff347230 */ /* 0x000fe20000004100 */
[----:B------:R-:W-:Y:S01]  /*79e0*/  F2FP.SATFINITE.E4M3.F32.PACK_AB_MERGE_C R106, R11, R6, RZ ;  /* 0x000000060b6a723e */ /* 0x000fe200048070ff */
[C---:B------:R-:W-:Y:S01]  /*79f0*/  FMUL R10, R38.reuse, R14 ;  /* 0x0000000e260a7220 */ /* 0x040fe20000400000 */
[C---:B------:R-:W-:Y:S01]  /*7a00*/  FMUL R15, R38.reuse, R15 ;  /* 0x0000000f260f7220 */ /* 0x040fe20000400000 */
[--C-:B------:R-:W-:Y:S01]  /*7a10*/  HADD2.F32 R55, -RZ, R56.reuse.H0_H0 ;  /* 0x20000038ff377230 */ /* 0x100fe20000004100 */
[----:B------:R-:W-:Y:S01]  /*7a20*/  F2FP.SATFINITE.E4M3.F32.PACK_AB_MERGE_C R105, R5, R4, R106 ;  /* 0x000000040569723e */ /* 0x000fe2000480706a */
[C---:B------:R-:W-:Y:S01]  /*7a30*/  FFMA R10, R41.reuse, R51, R10 ;  /* 0x00000033290a7223 */ /* 0x040fe2000000000a */
[C---:B------:R-:W-:Y:S01]  /*7a40*/  FFMA R15, R41.reuse, R52, R15 ;  /* 0x00000034290f7223 */ /* 0x040fe2000000000f */
[C---:B------:R-:W-:Y:S01]  /*7a50*/  FFMA R12, R41.reuse, R53, R12 ;  /* 0x00000035290c7223 */ /* 0x040fe2000000000c */
[C---:B------:R-:W-:Y:S01]  /*7a60*/  FFMA R13, R41.reuse, R54, R13 ;  /* 0x00000036290d7223 */ /* 0x040fe2000000000d */
[----:B------:R-:W-:Y:S02]  /*7a70*/  HADD2.F32 R56, -RZ, R56.H1_H1 ;  /* 0x30000038ff387230 */ /* 0x000fe40000004100 */
[C---:B------:R-:W-:Y:S01]  /*7a80*/  FMUL R14, R38.reuse, R18 ;  /* 0x00000012260e7220 */ /* 0x040fe20000400000 */
[C---:B------:R-:W-:Y:S01]  /*7a90*/  FMUL R19, R38.reuse, R19 ;  /* 0x0000001326137220 */ /* 0x040fe20000400000 */
[--C-:B------:R-:W-:Y:S02]  /*7aa0*/  HADD2.F32 R59, -RZ, R60.reuse.H0_H0 ;  /* 0x2000003cff3b7230 */ /* 0x100fe40000004100 */
[C---:B------:R-:W-:Y:S01]  /*7ab0*/  FMUL R18, R38.reuse, R22 ;  /* 0x0000001626127220 */ /* 0x040fe20000400000 */
[C---:B------:R-:W-:Y:S01]  /*7ac0*/  FFMA R14, R41.reuse, R55, R14 ;  /* 0x00000037290e7223 */ /* 0x040fe2000000000e */
[----:B------:R-:W-:Y:S02]  /*7ad0*/  HADD2.F32 R60, -RZ, R60.H1_H1 ;  /* 0x3000003cff3c7230 */ /* 0x000fe40000004100 */
        /* <DEDUP_REMOVED lines=8> */
[C---:B------:R-:W-:Y:S01]  /*7b60*/  FFMA R23, R41.reuse, R60, R23 ;  /* 0x0000003c29177223 */ /* 0x040fe20000000017 */
[C---:B------:R-:W-:Y:S01]  /*7b70*/  FMUL R27, R38.reuse, R27 ;  /* 0x0000001b261b7220 */ /* 0x040fe20000400000 */
[C---:B------:R-:W-:Y:S01]  /*7b80*/  FFMA R20, R41.reuse, R61, R20 ;  /* 0x0000003d29147223 */ /* 0x040fe20000000014 */
[C---:B------:R-:W-:Y:S01]  /*7b90*/  FFMA R21, R41.reuse, R62, R21 ;  /* 0x0000003e29157223 */ /* 0x040fe20000000015 */
[--C-:B------:R-:W-:Y:S02]  /*7ba0*/  HADD2.F32 R67, -RZ, R68.reuse.H0_H0 ;  /* 0x20000044ff437230 */ /* 0x100fe40000004100 */
[----:B------:R-:W-:Y:S01]  /*7bb0*/  FFMA R22, R41, R63, R22 ;  /* 0x0000003f29167223 */ /* 0x000fe20000000016 */
[----:B------:R-:W-:Y:S02]  /*7bc0*/  HADD2.F32 R68, -RZ, R68.H1_H1 ;  /* 0x30000044ff447230 */ /* 0x000fe40000004100 */
[C---:B------:R-:W-:Y:S01]  /*7bd0*/  FMUL R26, R38.reuse, R30 ;  /* 0x0000001e261a7220 */ /* 0x040fe20000400000 */
[----:B------:R-:W-:Y:S01]  /*7be0*/  F2FP.SATFINITE.E4M3.F32.PACK_AB_MERGE_C R107, R15, R10, RZ ;  /* 0x0000000a0f6b723e */ /* 0x000fe200048070ff */
        /* <DEDUP_REMOVED lines=8> */
[----:B------:R-:W-:Y:S01]  /*7c70*/  F2FP.SATFINITE.E4M3.F32.PACK_AB_MERGE_C R106, R9, R8, R107 ;  /* 0x00000008096a723e */ /* 0x000fe2000480706b */
[----:B------:R-:W-:Y:S01]  /*7c80*/  FFMA R31, R41, R68, R31 ;  /* 0x00000044291f7223 */ /* 0x000fe2000000001f */
[----:B------:R-:W-:Y:S01]  /*7c90*/  FMUL R35, R38, R35 ;  /* 0x0000002326237220 */ /* 0x000fe20000400000 */
[----:B------:R-:W-:Y:S01]  /*7ca0*/  F2FP.SATFINITE.E4M3.F32.PACK_AB_MERGE_C R107, R19, R14, RZ ;  /* 0x0000000e136b723e */ /* 0x000fe200048070ff */
[C---:B------:R-:W-:Y:S01]  /*7cb0*/  FFMA R28, R41.reuse, R69, R28 ;  /* 0x00000045291c7223 */ /* 0x040fe2000000001c */
[C---:B------:R-:W-:Y:S01]  /*7cc0*/  FFMA R29, R41.reuse, R70, R29 ;  /* 0x00000046291d7223 */ /* 0x040fe2000000001d */
[C---:B------:R-:W-:Y:S01]  /*7cd0*/  FFMA R30, R41.reuse, R43, R30 ;  /* 0x0000002b291e7223 */ /* 0x040fe2000000001e */
[----:B------:R-:W-:Y:S01]  /*7ce0*/  FFMA R35, R41, R40, R35 ;  /* 0x0000002829237223 */ /* 0x000fe20000000023 */
        /* <DEDUP_REMOVED lines=21> */
[----:B------:R-:W-:Y:S02]  /*7e40*/  UIADD3 UR4, UP0, UPT, UR62, 0x680, URZ ;  /* 0x000006803e047890 */ /* 0x000fe4000ff1e0ff */
[----:B------:R-:W-:Y:S02]  /*7e50*/  UIADD3 UR9, UPT, UPT, UR49, 0x40, URZ ;  /* 0x0000004031097890 */ /* 0x000fe4000fffe0ff */
[----:B------:R-:W-:Y:S02]  /*7e60*/  UIADD3 UR8, UPT, UPT, UR44, 0x5200, URZ ;  /* 0x000052002c087890 */ /* 0x000fe4000fffe0ff */
[----:B------:R-:W-:Y:S01]  /*7e70*/  UIADD3.X UR5, UPT, UPT, URZ, UR63, URZ, UP0, !UPT ;  /* 0x0000003fff057290 */ /* 0x000fe200087fe4ff */
[----:B------:R-:W-:Y:S01]  /*7e80*/  UMOV UR10, UR50 ;  /* 0x00000032000a7c82 */ /* 0x000fe20008000000 */
[----:B------:R-:W-:Y:S07]  /*7e90*/  UMOV UR11, UR36 ;  /* 0x00000024000b7c82 */ /* 0x000fee0008000000 */
[----:B------:R2:W-:Y:S01]  /*7ea0*/  UTMASTG.3D [UR8], [UR4] ;  /* 0x00000008040073b5 */ /* 0x0005e20008010000 */
[----:B------:R0:W-:Y:S01]  /*7eb0*/  UTMACMDFLUSH ;  /* 0x00000000000079b7 */ /* 0x0001e20000000000 */
[----:B--2---:R-:W-:Y:S04]  /*7ec0*/  DEPBAR.LE SB0, 0x1 ;  /* 0x000080400000791a */ /* 0x004fe80000000000 */
.L_x_121:
[----:B------:R-:W-:Y:S05]  /*7ed0*/  BSYNC.RECONVERGENT B0 ;  /* 0x0000000000007941 */ /* 0x000fea0003800200 */
.L_x_120:
        /* <DEDUP_REMOVED lines=16> */
.L_x_125:
[----:B------:R-:W-:Y:S05]  /*7fe0*/  BSYNC B0 ;  /* 0x0000000000007941 */ /* 0x000fea0003800000 */
.L_x_124:
        /* <DEDUP_REMOVED lines=17> */
.L_x_123:
[----:B------:R-:W-:Y:S05]  /*8100*/  BSYNC B1 ;  /* 0x0000000000017941 */ /* 0x000fea0003800000 */
.L_x_122:
        /* <DEDUP_REMOVED lines=21> */
.L_x_127:
        /* <DEDUP_REMOVED lines=18> */
[----:B------:R-:W-:Y:S01]  /*8380*/  ISETP.NE.AND P6, PT, R102, RZ, PT ;  /* 0x000000ff6600720c */ /* 0x000fe20003fc5270 */
[--C-:B------:R-:W-:Y:S01]  /*8390*/  HADD2.F32 R49, -RZ, R50.reuse.H0_H0 ;  /* 0x20000032ff317230 */ /* 0x100fe20000004100 */
[----:B----4-:R-:W-:Y:S01]  /*83a0*/  F2FP.F16.E4M3.UNPACK_B R58, R76 ;  /* 0x0000004cff3a723e */ /* 0x010fe200020006ff */
[----:B------:R-:W-:Y:S01]  /*83b0*/  HADD2.F32 R50, -RZ, R50.H1_H1 ;  /* 0x30000032ff327230 */ /* 0x000fe20000004100 */
[----:B------:R-:W-:Y:S01]  /*83c0*/  F2FP.F16.E4M3.UNPACK_B R62, R77 ;  /* 0x0000004dff3e723e */ /* 0x000fe200020006ff */
[--C-:B------:R-:W-:Y:S01]  /*83d0*/  HADD2.F32 R53, -RZ, R54.reuse.H0_H0 ;  /* 0x20000036ff357230 */ /* 0x100fe20000004100 */
[----:B------:R-:W-:Y:S01]  /*83e0*/  F2FP.F16.E4M3.UNPACK_B R66, R78 ;  /* 0x0000004eff42723e */ /* 0x000fe200020006ff */
[----:B------:R-:W-:Y:S01]  /*83f0*/  HADD2.F32 R54, -RZ, R54.H1_H1 ;  /* 0x30000036ff367230 */ /* 0x000fe20000004100 */
[----:B------:R-:W-:Y:S01]  /*8400*/  F2FP.F16.E4M3.UNPACK_B R70, R79 ;  /* 0x0000004fff46723e */ /* 0x000fe200020006ff */
[--C-:B------:R-:W-:Y:S01]  /*8410*/  HADD2.F32 R57, -RZ, R58.reuse.H0_H0 ;  /* 0x2000003aff397230 */ /* 0x100fe20000004100 */
[----:B------:R-:W-:Y:S01]  /*8420*/  F2FP.F16.E4M3.UNPACK_B R56, R75.H1 ;  /* 0x0000004bff38723e */ /* 0x000fe200030006ff */
[----:B------:R-:W-:Y:S01]  /*8430*/  HADD2.F32 R58, -RZ, R58.H1_H1 ;  /* 0x3000003aff3a7230 */ /* 0x000fe20000004100 */
[----:B------:R-:W-:Y:S01]  /*8440*/  F2FP.F16.E4M3.UNPACK_B R60, R76.H1 ;  /* 0x0000004cff3c723e */ /* 0x000fe200030006ff */
[--C-:B------:R-:W-:Y:S01]  /*8450*/  HADD2.F32 R61, -RZ, R62.reuse.H0_H0 ;  /* 0x2000003eff3d7230 */ /* 0x100fe20000004100 */
[----:B------:R-:W-:Y:S01]  /*8460*/  F2FP.F16.E4M3.UNPACK_B R64, R77.H1 ;  /* 0x0000004dff40723e */ /* 0x000fe200030006ff */
[----:B------:R-:W-:Y:S01]  /*8470*/  HADD2.F32 R62, -RZ, R62.H1_H1 ;  /* 0x3000003eff3e7230 */ /* 0x000fe20000004100 */
[----:B------:R-:W-:Y:S01]  /*8480*/  F2FP.F16.E4M3.UNPACK_B R68, R78.H1 ;  /* 0x0000004eff44723e */ /* 0x000fe200030006ff */
        /* <DEDUP_REMOVED lines=112> */
[----:B------:R-:W-:Y:S02]  /*8b90*/  UIADD3 UR4, UPT, UPT, UR44, 0x4200, URZ ;  /* 0x000042002c047890 */ /* 0x000fe4000fffe0ff */
[----:B------:R-:W-:Y:S01]  /*8ba0*/  UIADD3 UR9, UPT, UPT, UR49, 0x80, URZ ;  /* 0x0000008031097890 */ /* 0x000fe2000fffe0ff */
[----:B------:R-:W-:Y:S01]  /*8bb0*/  UMOV UR10, UR50 ;  /* 0x00000032000a7c82 */ /* 0x000fe20008000000 */
[----:B------:R-:W-:Y:S02]  /*8bc0*/  UMOV UR11, UR36 ;  /* 0x00000024000b7c82 */ /* 0x000fe40008000000 */
        /* <DEDUP_REMOVED lines=8> */
.L_x_129:
[----:B------:R-:W-:Y:S05]  /*8c50*/  BSYNC.RECONVERGENT B0 ;  /* 0x0000000000007941 */ /* 0x000fea0003800200 */
.L_x_128:
        /* <DEDUP_REMOVED lines=16> */
.L_x_133:
[----:B------:R-:W-:Y:S05]  /*8d60*/  BSYNC B0 ;  /* 0x0000000000007941 */ /* 0x000fea0003800000 */
.L_x_132:
        /* <DEDUP_REMOVED lines=17> */
.L_x_131:
[----:B------:R-:W-:Y:S05]  /*8e80*/  BSYNC B1 ;  /* 0x0000000000017941 */ /* 0x000fea0003800000 */
.L_x_130:
        /* <DEDUP_REMOVED lines=21> */
.L_x_135:
[----:B------:R-:W-:Y:S01]  /*8fe0*/  ISETP.NE.AND P0, PT, R97, RZ, PT ;  /* 0x000000ff6100720c */ /* 0x000fe20003f05270 */
[----:B------:R-:W-:Y:S05]  /*8ff0*/  WARPSYNC.ALL ;  /* 0x0000000000007948 */ /* 0x000fea0003800000 */
[----:B------:R-:W-:Y:S01]  /*9000*/  R2UR UR4, R39 ;  /* 0x00000000270472ca */ /* 0x000fe200000e0000 */
[----:B------:R-:W2:Y:S01]  /*9010*/  S2UR UR6, SR_CgaCtaId ;  /* 0x00000000000679c3 */ /* 0x000ea20000008800 */
[-C--:B------:R-:W-:Y:S01]  /*9020*/  F2FP.F16.E4M3.UNPACK_B R42, R72.reuse ;  /* 0x00000048ff2a723e */ /* 0x080fe200020006ff */
[----:B------:R-:W-:Y:S01]  /*9030*/  BSSY.RECONVERGENT B0, `(.L_x_136) ;  /* 0x000009b000007945 */ /* 0x000fe20003800200 */
[----:B------:R-:W-:Y:S02]  /*9040*/  F2FP.F16.E4M3.UNPACK_B R72, R72.H1 ;  /* 0x00000048ff48723e */ /* 0x000fe400030006ff */
[-C--:B------:R-:W-:Y:S01]  /*9050*/  F2FP.F16.E4M3.UNPACK_B R46, R73.reuse ;  /* 0x00000049ff2e723e */ /* 0x080fe200020006ff */
[--C-:B------:R-:W-:Y:S01]  /*9060*/  HADD2.F32 R40, -RZ, R42.reuse.H0_H0 ;  /* 0x2000002aff287230 */ /* 0x100fe20000004100 */
[----:B------:R-:W-:Y:S01]  /*9070*/  F2FP.F16.E4M3.UNPACK_B R73, R73.H1 ;  /* 0x00000049ff49723e */ /* 0x000fe200030006ff */
[----:B------:R-:W-:Y:S01]  /*9080*/  HADD2.F32 R42, -RZ, R42.H1_H1 ;  /* 0x3000002aff2a7230 */ /* 0x000fe20000004100 */
[-C--:B------:R-:W-:Y:S01]  /*9090*/  F2FP.F16.E4M3.UNPACK_B R50, R74.reuse ;  /* 0x0000004aff32723e */ /* 0x080fe200020006ff */
[----:B------:R-:W-:Y:S01]  /*90a0*/  HADD2.F32 R43, -RZ, R72.H0_H0 ;  /* 0x20000048ff2b7230 */ /* 0x000fe20000004100 */
[----:B------:R-:W-:Y:S01]  /*90b0*/  F2FP.F16.E4M3.UNPACK_B R74, R74.H1 ;  /* 0x0000004aff4a723e */ /* 0x000fe200030006ff */
[----:B------:R-:W-:Y:S01]  /*90c0*/  LDTM.16dp32bit_t0_t15.x32 R4, tmem[UR4+0xc0] ;  /* 0x0000c004000479ee */ /* 0x000fe20008a80000 */
[----:B------:R-:W3:Y:S01]  /*90d0*/  LDTM.16dp32bit_t16_t31.x32 R4, tmem[UR4+0xe0] ;  /* 0x0000e004000479ee */ /* 0x000ee20008aa0000 */
[----:B------:R-:W-:Y:S01]  /*90e0*/  NOP ;  /* 0x0000000000007918 */ /* 0x000fe20000000000 */
[--C-:B------:R-:W-:Y:S01]  /*90f0*/  HADD2.F32 R45, -RZ, R46.reuse.H0_H0 ;  /* 0x2000002eff2d7230 */ /* 0x100fe20000004100 */
[----:B------:R-:W-:Y:S01]  /*9100*/  R2UR UR5, R71 ;  /* 0x00000000470572ca */ /* 0x000fe200000e0000 */
[----:B------:R-:W-:Y:S01]  /*9110*/  HADD2.F32 R46, -RZ, R46.H1_H1 ;  /* 0x3000002eff2e7230 */ /* 0x000fe20000004100 */
[----:B------:R-:W-:Y:S01]  /*9120*/  F2FP.F16.E4M3.UNPACK_B R54, R75 ;  /* 0x0000004bff36723e */ /* 0x000fe200020006ff */
        /* <DEDUP_REMOVED lines=10> */
[----:B------:R-:W-:Y:S01]  /*91d0*/  UIADD3 UR4, UPT, UPT, UR5, 0x130, URZ ;  /* 0x0000013005047890 */ /* 0x000fe2000fffe0ff */
[----:B------:R-:W-:Y:S01]  /*91e0*/  HADD2.F32 R59, -RZ, R58.H1_H1 ;  /* 0x3000003aff3b7230 */ /* 0x000fe20000004100 */
[----:B------:R-:W-:Y:S01]  /*91f0*/  F2FP.F16.E4M3.UNPACK_B R76, R76.H1 ;  /* 0x0000004cff4c723e */ /* 0x000fe200030006ff */
[--C-:B------:R-:W-:Y:S01]  /*9200*/  HADD2.F32 R60, -RZ, R62.reuse.H0_H0 ;  /* 0x2000003eff3c7230 */ /* 0x100fe20000004100 */
[----:B------:R-:W-:Y:S01]  /*9210*/  F2FP.F16.E4M3.UNPACK_B R77, R77.H1 ;  /* 0x0000004dff4d723e */ /* 0x000fe200030006ff */
[----:B------:R-:W-:Y:S01]  /*9220*/  HADD2.F32 R63, -RZ, R62.H1_H1 ;  /* 0x3000003eff3f7230 */ /* 0x000fe20000004100 */
[----:B------:R-:W-:Y:S01]  /*9230*/  F2FP.F16.E4M3.UNPACK_B R78, R78.H1 ;  /* 0x0000004eff4e723e */ /* 0x000fe200030006ff */
[--C-:B------:R-:W-:Y:S01]  /*9240*/  HADD2.F32 R64, -RZ, R66.reuse.H0_H0 ;  /* 0x20000042ff407230 */ /* 0x100fe20000004100 */
[----:B--2---:R-:W-:Y:S01]  /*9250*/  UPRMT UR4, UR6, 0x654, UR4 ;  /* 0x0000065406047896 */ /* 0x004fe20008000004 */
        /* <DEDUP_REMOVED lines=8> */
[----:B------:R-:W-:Y:S01]  /*92e0*/  SYNCS.ARRIVE.TRANS64.RED.A1T0 RZ, [UR4], RZ ;  /* 0x000000ffffff79a7 */ /* 0x000fe20008100404 */
[C---:B------:R-:W-:Y:S01]  /*92f0*/  FMUL R16, R38.reuse, R16 ;  /* 0x0000001026107220 */ /* 0x040fe20000400000 */
[C---:B------:R-:W-:Y:S01]  /*9300*/  FMUL R17, R38.reuse, R17 ;  /* 0x0000001126117220 */ /* 0x040fe20000400000 */
[C---:B------:R-:W-:Y:S01]  /*9310*/  FMUL R0, R38.reuse, R20 ;  /* 0x0000001426007220 */ /* 0x040fe20000400000 */
[C---:B------:R-:W-:Y:S01]  /*9320*/  FMUL R2, R38.reuse, R21 ;  /* 0x0000001526027220 */ /* 0x040fe20000400000 */
[C---:B------:R-:W-:Y:S01]  /*9330*/  FMUL R20, R38.reuse, R25 ;  /* 0x0000001926147220 */ /* 0x040fe20000400000 */
[----:B------:R-:W-:Y:S02]  /*9340*/  HADD2.F32 R67, -RZ, R66.H1_H1 ;  /* 0x30000042ff437230 */ /* 0x000fe40000004100 */
[C---:B------:R-:W-:Y:S01]  /*9350*/  FMUL R6, R38.reuse, R6 ;  /* 0x0000000626067220 */ /* 0x040fe20000400000 */
[----:B------:R-:W-:Y:S02]  /*9360*/  HADD2.F32 R44, -RZ, R72.H1_H1 ;  /* 0x30000048ff2c7230 */ /* 0x000fe40000004100 */
[C---:B------:R-:W-:Y:S01]  /*9370*/  FMUL R7, R38.reuse, R7 ;  /* 0x0000000726077220 */ /* 0x040fe20000400000 */
[--C-:B------:R-:W-:Y:S02]  /*9380*/  HADD2.F32 R47, -RZ, R73.reuse.H0_H0 ;  /* 0x20000049ff2f7230 */ /* 0x100fe40000004100 */
[C---:B------:R-:W-:Y:S01]  /*9390*/  FFMA R6, R41.reuse, R43, R6 ;  /* 0x0000002b29067223 */ /* 0x040fe20000000006 */
[--C-:B------:R-:W-:Y:S02]  /*93a0*/  HADD2.F32 R40, -RZ, R68.reuse.H0_H0 ;  /* 0x20000044ff287230 */ /* 0x100fe40000004100 */
[C---:B------:R-:W-:Y:S01]  /*93b0*/  FFMA R7, R41.reuse, R44, R7 ;  /* 0x0000002c29077223 */ /* 0x040fe20000000007 */
[C---:B------:R-:W-:Y:S01]  /*93c0*/  FFMA R8, R41.reuse, R45, R8 ;  /* 0x0000002d29087223 */ /* 0x040fe20000000008 */
[----:B------:R-:W-:Y:S01]  /*93d0*/  FFMA R9, R41, R46, R9 ;  /* 0x0000002e29097223 */ /* 0x000fe20000000009 */
[----:B------:R-:W-:Y:S02]  /*93e0*/  HADD2.F32 R43, -RZ, R68.H1_H1 ;  /* 0x30000044ff2b7230 */ /* 0x000fe40000004100 */
[C---:B------:R-:W-:Y:S01]  /*93f0*/  FMUL R10, R38.reuse, R10 ;  /* 0x0000000a260a7220 */ /* 0x040fe20000400000 */
[----:B------:R-:W-:Y:S01]  /*9400*/  HADD2.F32 R48, -RZ, R73.H1_H1 ;  /* 0x30000049ff307230 */ /* 0x000fe20000004100 */
[----:B------:R-:W-:Y:S01]  /*9410*/  F2FP.SATFINITE.E4M3.F32.PACK_AB_MERGE_C R100, R7, R6, RZ ;  /* 0x000000060764723e */ /* 0x000fe200048070ff */
[C---:B------:R-:W-:Y:S01]  /*9420*/  FMUL R7, R38.reuse, R24 ;  /* 0x0000001826077220 */ /* 0x040fe20000400000 */
[----:B------:R-:W-:Y:S01]  /*9430*/  FFMA R10, R41, R47, R10 ;  /* 0x0000002f290a7223 */ /* 0x000fe2000000000a */
[C---:B------:R-:W-:Y:S01]  /*9440*/  FMUL R24, R38.reuse, R29 ;  /* 0x0000001d26187220 */ /* 0x040fe20000400000 */
[----:B------:R-:W-:Y:S01]  /*9450*/  F2FP.SATFINITE.E4M3.F32.PACK_AB_MERGE_C R100, R5, R4, R100 ;  /* 0x000000040564723e */ /* 0x000fe20004807064 */
[C---:B------:R-:W-:Y:S01]  /*9460*/  FMUL R11, R38.reuse, R11 ;  /* 0x0000000b260b7220 */ /* 0x040fe20000400000 */
[--C-:B------:R-:W-:Y:S02]  /*9470*/  HADD2.F32 R51, -RZ, R74.reuse.H0_H0 ;  /* 0x2000004aff337230 */ /* 0x100fe40000004100 */
[C---:B------:R-:W-:Y:S01]  /*9480*/  FMUL R14, R38.reuse, R14 ;  /* 0x0000000e260e7220 */ /* 0x040fe20000400000 */
[----:B------:R-:W-:Y:S02]  /*9490*/  HADD2.F32 R52, -RZ, R74.H1_H1 ;  /* 0x3000004aff347230 */ /* 0x000fe40000004100 */
[C---:B------:R-:W-:Y:S01]  /*94a0*/  FFMA R11, R41.reuse, R48, R11 ;  /* 0x00000030290b7223 */ /* 0x040fe2000000000b */
[C---:B------:R-:W-:Y:S01]  /*94b0*/  FFMA R12, R41.reuse, R49, R12 ;  /* 0x00000031290c7223 */ /* 0x040fe2000000000c */
[C---:B------:R-:W-:Y:S01]  /*94c0*/  FFMA R13, R41.reuse, R50, R13 ;  /* 0x00000032290d7223 */ /* 0x040fe2000000000d */
[----:B------:R-:W-:Y:S01]  /*94d0*/  FFMA R14, R41, R51, R14 ;  /* 0x00000033290e7223 */ /* 0x000fe2000000000e */
[C---:B------:R-:W-:Y:S01]  /*94e0*/  FMUL R15, R38.reuse, R15 ;  /* 0x0000000f260f7220 */ /* 0x040fe20000400000 */
[--C-:B------:R-:W-:Y:S01]  /*94f0*/  HADD2.F32 R55, -RZ, R75.reuse.H0_H0 ;  /* 0x2000004bff377230 */ /* 0x100fe20000004100 */
[----:B------:R-:W-:Y:S01]  /*9500*/  F2FP.SATFINITE.E4M3.F32.PACK_AB_MERGE_C R101, R11, R10, RZ ;  /* 0x0000000a0b65723e */ /* 0x000fe200048070ff */
[----:B------:R-:W-:Y:S02]  /*9510*/  HADD2.F32 R56, -RZ, R75.H1_H1 ;  /* 0x3000004bff387230 */ /* 0x000fe40000004100 */
[C---:B------:R-:W-:Y:S01]  /*9520*/  FFMA R15, R41.reuse, R52, R15 ;  /* 0x00000034290f7223 */ /* 0x040fe2000000000f */
[----:B------:R-:W-:Y:S01]  /*9530*/  FFMA R16, R41, R53, R16 ;  /* 0x0000003529107223 */ /* 0x000fe20000000010 */
[----:B------:R-:W-:Y:S01]  /*9540*/  F2FP.SATFINITE.E4M3.F32.PACK_AB_MERGE_C R101, R9, R8, R101 ;  /* 0x000000080965723e */ /* 0x000fe20004807065 */
[----:B------:R-:W-:Y:S01]  /*9550*/  FFMA R17, R41, R54, R17 ;  /* 0x0000003629117223 */ /* 0x000fe20000000011 */
[C---:B------:R-:W-:Y:S01]  /*9560*/  FMUL R18, R38.reuse, R18 ;  /* 0x0000001226127220 */ /* 0x040fe20000400000 */
[----:B------:R-:W-:Y:S01]  /*9570*/  F2FP.SATFINITE.E4M3.F32.PACK_AB_MERGE_C R102, R15, R14, RZ ;  /* 0x0000000e0f66723e */ /* 0x000fe200048070ff */
[C---:B------:R-:W-:Y:S01]  /*9580*/  FMUL R19, R38.reuse, R19 ;  /* 0x0000001326137220 */ /* 0x040fe20000400000 */
[--C-:B------:R-:W-:Y:S02]  /*9590*/  HADD2.F32 R58, -RZ, R76.reuse.H0_H0 ;  /* 0x2000004cff3a7230 */ /* 0x100fe40000004100 */
[----:B------:R-:W-:Y:S01]  /*95a0*/  FFMA R18, R41, R55, R18 ;  /* 0x0000003729127223 */ /* 0x000fe20000000012 */
[----:B------:R-:W-:Y:S01]  /*95b0*/  F2FP.SATFINITE.E4M3.F32.PACK_AB_MERGE_C R102, R13, R12, R102 ;  /* 0x0000000c0d66723e */ /* 0x000fe20004807066 */
[C---:B------:R-:W-:Y:S01]  /*95c0*/  FFMA R19, R41.reuse, R56, R19 ;  /* 0x0000003829137223 */ /* 0x040fe20000000013 */
[----:B------:R-:W-:Y:S02]  /*95d0*/  HADD2.F32 R61, -RZ, R76.H1_H1 ;  /* 0x3000004cff3d7230 */ /* 0x000fe40000004100 */
[C---:B------:R-:W-:Y:S01]  /*95e0*/  FMUL R3, R38.reuse, R22 ;  /* 0x0000001626037220 */ /* 0x040fe20000400000 */
        /* <DEDUP_REMOVED lines=10> */
[C---:B------:R-:W-:Y:S01]  /*9690*/  FMUL R23, R38.reuse, R28 ;  /* 0x0000001c26177220 */ /* 0x040fe20000400000 */
[----:B------:R-:W-:Y:S01]  /*96a0*/  F2FP.F16.E4M3.UNPACK_B R79, R79.H1 ;  /* 0x0000004fff4f723e */ /* 0x000fe200030006ff */
        /* <DEDUP_REMOVED lines=9> */
[C---:B------:R-:W-:Y:S01]  /*9740*/  FFMA R24, R41.reuse, R67, R24 ;  /* 0x0000004329187223 */ /* 0x040fe20000000018 */
[C---:B------:R-:W-:Y:S01]  /*9750*/  FMUL R28, R38.reuse, R33 ;  /* 0x00000021261c7220 */ /* 0x040fe20000400000 */
[--C-:B------:R-:W-:Y:S02]  /*9760*/  HADD2.F32 R42, -RZ, R79.reuse.H0_H0 ;  /* 0x2000004fff2a7230 */ /* 0x100fe40000004100 */
[C---:B------:R-:W-:Y:S01]  /*9770*/  FFMA R25, R41.reuse, R66, R25 ;  /* 0x0000004229197223 */ /* 0x040fe20000000019 */
[----:B------:R-:W-:Y:S02]  /*9780*/  HADD2.F32 R71, -RZ, R79.H1_H1 ;  /* 0x3000004fff477230 */ /* 0x000fe40000004100 */
[C---:B------:R-:W-:Y:S01]  /*9790*/  FMUL R29, R38.reuse, R34 ;  /* 0x00000022261d7220 */ /* 0x040fe20000400000 */
        /* <DEDUP_REMOVED lines=9> */
[----:B-1----:R-:W-:Y:S01]  /*9830*/  F2FP.SATFINITE.E4M3.F32.PACK_AB_MERGE_C R105, R22, R21, RZ ;  /* 0x000000151669723e */ /* 0x002fe200048070ff */
[----:B------:R1:W-:Y:S01]  /*9840*/  STS.128 [R84+UR44+0x5200], R100 ;  /* 0x0052006454007988 */ /* 0x0003e20008000c2c */
[----:B------:R-:W-:Y:S02]  /*9850*/  F2FP.SATFINITE.E4M3.F32.PACK_AB_MERGE_C R64, R26, R25, RZ ;  /* 0x000000191a40723e */ /* 0x000fe400048070ff */
[----:B------:R-:W-:Y:S02]  /*9860*/  F2FP.SATFINITE.E4M3.F32.PACK_AB_MERGE_C R67, R30, R29, RZ ;  /* 0x0000001d1e43723e */ /* 0x000fe400048070ff */
[----:B------:R-:W-:Y:S02]  /*9870*/  F2FP.SATFINITE.E4M3.F32.PACK_AB_MERGE_C R104, R2, R0, R3 ;  /* 0x000000000268723e */ /* 0x000fe40004807003 */
[----:B------:R-:W-:Y:S02]  /*9880*/  F2FP.SATFINITE.E4M3.F32.PACK_AB_MERGE_C R105, R20, R7, R105 ;  /* 0x000000071469723e */ /* 0x000fe40004807069 */
[----:B------:R-:W-:Y:S02]  /*9890*/  F2FP.SATFINITE.E4M3.F32.PACK_AB_MERGE_C R106, R24, R23, R64 ;  /* 0x00000017186a723e */ /* 0x000fe40004807040 */
[----:B------:R-:W-:Y:S02]  /*98a0*/  F2FP.SATFINITE.E4M3.F32.PACK_AB_MERGE_C R107, R28, R27, R67 ;  /* 0x0000001b1c6b723e */ /* 0x000fe40004807043 */
[----:B------:R-:W-:Y:S03]  /*98b0*/  IADD3 R36, PT, PT, R36, 0x1, RZ ;  /* 0x0000000124247810 */ /* 0x000fe60007ffe0ff */
        /* <DEDUP_REMOVED lines=18> */
.L_x_137:
[----:B------:R-:W-:Y:S05]  /*99e0*/  BSYNC.RECONVERGENT B0 ;  /* 0x0000000000007941 */ /* 0x000fea0003800200 */
.L_x_136:
[----:B------:R-:W-:Y:S01]  /*99f0*/  R2UR UR4, R87 ;  /* 0x00000000570472ca */ /* 0x000fe200000e0000 */
[----:B------:R-:W-:Y:S01]  /*9a00*/  BAR.SYNC.DEFER_BLOCKING 0x1, 0x80 ;  /* 0x0042000000007b1d */ /* 0x000fe20000010000 */
[C---:B------:R-:W-:Y:S01]  /*9a10*/  ISETP.NE.AND P0, PT, R89.reuse, 0x2, PT ;  /* 0x000000025900780c */ /* 0x040fe20003f05270 */
[----:B------:R-:W-:Y:S01]  /*9a20*/  UISETP.NE.AND UP0, UPT, UR45, URZ, UPT ;  /* 0x000000ff2d00728c */ /* 0x000fe2000bf05270 */
[----:B------:R-:W-:Y:S01]  /*9a30*/  ISETP.NE.AND P1, PT, R36, 0x4, PT ;  /* 0x000000042400780c */ /* 0x000fe20003f25270 */
[----:B------:R-:W-:Y:S01]  /*9a40*/  UIADD3 UR31, UPT, UPT, UR37, UR59, URZ ;  /* 0x0000003b251f7290 */ /* 0x000fe2000fffe0ff */
[----:B------:R-:W-:Y:S02]  /*9a50*/  SEL R5, RZ, 0x1, P0 ;  /* 0x00000001ff057807 */ /* 0x000fe40000000000 */
[----:B------:R-:W-:Y:S02]  /*9a60*/  SEL R3, RZ, 0x1, P1 ;  /* 0x00000001ff037807 */ /* 0x000fe40000800000 */
[----:B------:R-:W-:Y:S02]  /*9a70*/  LOP3.LUT R92, R92, R5, RZ, 0x3c, !PT ;  /* 0x000000055c5c7212 */ /* 0x000fe400078e3cff */
[----:B------:R-:W-:Y:S01]  /*9a80*/  LOP3.LUT R94, R94, R3, RZ, 0x3c, !PT ;  /* 0x000000035e5e7212 */ /* 0x000fe200078e3cff */
[----:B------:R-:W-:Y:S01]  /*9a90*/  UIADD3 UR30, UPT, UPT, UR38, UR4, URZ ;  /* 0x00000004261e7290 */ /* 0x000fe2000fffe0ff */
[----:B------:R-:W-:Y:S02]  /*9aa0*/  SEL R89, R89, RZ, P0 ;  /* 0x000000ff59597207 */ /* 0x000fe40000000000 */
[----:B------:R-:W-:Y:S01]  /*9ab0*/  SEL R36, R36, RZ, P1 ;  /* 0x000000ff24247207 */ /* 0x000fe20000800000 */
[----:B------:R-:W-:Y:S01]  /*9ac0*/  UMOV UR36, UR58 ;  /* 0x0000003a00247c82 */ /* 0x000fe20008000000 */
[----:B------:R-:W-:Y:S07]  /*9ad0*/  BRA.U UP0, `(.L_x_138) ;  /* 0xffffffb900e07547 */ /* 0x000fee000b83ffff */
[----:B------:R-:W-:Y:S05]  /*9ae0*/  EXIT ;  /* 0x000000000000794d */ /* 0x000fea0003800000 */
.L_x_25:
[----:B-1----:R1:W3:Y:S02]  /*9af0*/  SYNCS.PHASECHK.TRANS64.TRYWAIT P0, [R0+URZ+0x160], R3 ;  /* 0x00016003000075a7 */ /* 0x0022e400080011ff */
[----:B---3--:R-:W-:Y:S05]  /*9b00*/  @!P0 NANOSLEEP.SYNCS 0x989680 ;  /* 0x009896800000895d */ /* 0x008fea0003900000 */
[----:B------:R-:W3:Y:S02]  /*9b10*/  @!P0 SYNCS.PHASECHK.TRANS64 P0, [R0+URZ+0x160], R3 ;  /* 0x00016003000085a7 */ /* 0x000ee400080010ff */
[----:B---3--:R-:W-:Y:S05]  /*9b20*/  @!P0 BRA `(.L_x_25) ;  /* 0xfffffffc00f08947 */ /* 0x008fea000383ffff */
[----:B------:R-:W-:Y:S05]  /*9b30*/  BRA `(.L_x_139) ;  /* 0xffffff7c00947947 */ /* 0x000fea000383ffff */
.L_x_28:
[----:B-1----:R-:W-:-:S07]  /*9b40*/  MOV R0, UR33 ;  /* 0x0000002100007c02 */ /* 0x002fce0008000f00 */
.L_x_140:
[----:B-1----:R1:W3:Y:S02]  /*9b50*/  SYNCS.PHASECHK.TRANS64.TRYWAIT P0, [R0+URZ+0x50], R3 ;  /* 0x00005003000075a7 */ /* 0x0022e400080011ff */
[----:B---3--:R-:W-:Y:S05]  /*9b60*/  @!P0 NANOSLEEP.SYNCS 0x989680 ;  /* 0x009896800000895d */ /* 0x008fea0003900000 */
[----:B------:R-:W3:Y:S02]  /*9b70*/  @!P0 SYNCS.PHASECHK.TRANS64 P0, [R0+URZ+0x50], R3 ;  /* 0x00005003000085a7 */ /* 0x000ee400080010ff */
[----:B---3--:R-:W-:Y:S05]  /*9b80*/  @!P0 BRA `(.L_x_140) ;  /* 0xfffffffc00f08947 */ /* 0x008fea000383ffff */
[----:B------:R-:W-:Y:S05]  /*9b90*/  BRA `(.L_x_27) ;  /* 0xffffff7c00d47947 */ /* 0x000fea000383ffff */
.L_x_35:
[----:B-1----:R-:W-:-:S07]  /*9ba0*/  MOV R0, UR9 ;  /* 0x0000000900007c02 */ /* 0x002fce0008000f00 */
.L_x_141:
[----:B-1----:R1:W3:Y:S02]  /*9bb0*/  SYNCS.PHASECHK.TRANS64.TRYWAIT P0, [R0+URZ+0x50], R3 ;  /* 0x00005003000075a7 */ /* 0x0022e400080011ff */
[----:B---3--:R-:W-:Y:S05]  /*9bc0*/  @!P0 NANOSLEEP.SYNCS 0x989680 ;  /* 0x009896800000895d */ /* 0x008fea0003900000 */
[----:B------:R-:W3:Y:S02]  /*9bd0*/  @!P0 SYNCS.PHASECHK.TRANS64 P0, [R0+URZ+0x50], R3 ;  /* 0x00005003000085a7 */ /* 0x000ee400080010ff */
[----:B---3--:R-:W-:Y:S05]  /*9be0*/  @!P0 BRA `(.L_x_141) ;  /* 0xfffffffc00f08947 */ /* 0x008fea000383ffff */
[----:B------:R-:W-:Y:S05]  /*9bf0*/  BRA `(.L_x_34) ;  /* 0xffffff8000907947 */ /* 0x000fea000383ffff */
.L_x_40:
[----:B-1----:R1:W3:Y:S02]  /*9c00*/  SYNCS.PHASECHK.TRANS64.TRYWAIT P0, [R3+URZ+0xf0], R0 ;  /* 0x0000f000030075a7 */ /* 0x0022e400080011ff */
[----:B---3--:R-:W-:Y:S05]  /*9c10*/  @!P0 NANOSLEEP.SYNCS 0x989680 ;  /* 0x009896800000895d */ /* 0x008fea0003900000 */
[----:B------:R-:W3:Y:S02]  /*9c20*/  @!P0 SYNCS.PHASECHK.TRANS64 P0, [R3+URZ+0xf0], R0 ;  /* 0x0000f000030085a7 */ /* 0x000ee400080010ff */
[----:B---3--:R-:W-:Y:S05]  /*9c30*/  @!P0 BRA `(.L_x_40) ;  /* 0xfffffffc00f08947 */ /* 0x008fea000383ffff */
[----:B------:R-:W-:Y:S05]  /*9c40*/  BRA `(.L_x_142) ;  /* 0xffffff8400307947 */ /* 0x000fea000383ffff */
.L_x_44:
[----:B-1----:R-:W-:-:S07]  /*9c50*/  MOV R0, UR4 ;  /* 0x0000000400007c02 */ /* 0x002fce0008000f00 */
.L_x_143:
[----:B-1----:R1:W3:Y:S02]  /*9c60*/  SYNCS.PHASECHK.TRANS64.TRYWAIT P0, [R0+URZ], R3 ;  /* 0x00000003000075a7 */ /* 0x0022e400080011ff */
[----:B---3--:R-:W-:Y:S05]  /*9c70*/  @!P0 NANOSLEEP.SYNCS 0x989680 ;  /* 0x009896800000895d */ /* 0x008fea0003900000 */
[----:B------:R-:W3:Y:S02]  /*9c80*/  @!P0 SYNCS.PHASECHK.TRANS64 P0, [R0+URZ], R3 ;  /* 0x00000003000085a7 */ /* 0x000ee400080010ff */
[----:B---3--:R-:W-:Y:S05]  /*9c90*/  @!P0 BRA `(.L_x_143) ;  /* 0xfffffffc00f08947 */ /* 0x008fea000383ffff */
[----:B------:R-:W-:Y:S05]  /*9ca0*/  BRA `(.L_x_144) ;  /* 0xffffff8800d87947 */ /* 0x000fea000383ffff */
.L_x_45:
[----:B------:R-:W-:-:S07]  /*9cb0*/  MOV R0, UR5 ;  /* 0x0000000500007c02 */ /* 0x000fce0008000f00 */
.L_x_145:
[----:B-1----:R1:W3:Y:S02]  /*9cc0*/  SYNCS.PHASECHK.TRANS64.TRYWAIT P0, [R0+URZ], R3 ;  /* 0x00000003000075a7 */ /* 0x0022e400080011ff */
[----:B---3--:R-:W-:Y:S05]  /*9cd0*/  @!P0 NANOSLEEP.SYNCS 0x989680 ;  /* 0x009896800000895d */ /* 0x008fea0003900000 */
[----:B------:R-:W3:Y:S02]  /*9ce0*/  @!P0 SYNCS.PHASECHK.TRANS64 P0, [R0+URZ], R3 ;  /* 0x00000003000085a7 */ /* 0x000ee400080010ff */
[----:B---3--:R-:W-:Y:S05]  /*9cf0*/  @!P0 BRA `(.L_x_145) ;  /* 0xfffffffc00f08947 */ /* 0x008fea000383ffff */
[----:B------:R-:W-:Y:S05]  /*9d00*/  BRA `(.L_x_146) ;  /* 0xffffff8800e47947 */ /* 0x000fea000383ffff */
.L_x_46:
[----:B------:R-:W-:-:S07]  /*9d10*/  MOV R0, UR5 ;  /* 0x0000000500007c02 */ /* 0x000fce0008000f00 */
.L_x_147:
[----:B-1----:R1:W3:Y:S02]  /*9d20*/  SYNCS.PHASECHK.TRANS64.TRYWAIT P0, [R0+URZ], R3 ;  /* 0x00000003000075a7 */ /* 0x0022e400080011ff */
[----:B---3--:R-:W-:Y:S05]  /*9d30*/  @!P0 NANOSLEEP.SYNCS 0x989680 ;  /* 0x009896800000895d */ /* 0x008fea0003900000 */
[----:B------:R-:W3:Y:S02]  /*9d40*/  @!P0 SYNCS.PHASECHK.TRANS64 P0, [R0+URZ], R3 ;  /* 0x00000003000085a7 */ /* 0x000ee400080010ff */
[----:B---3--:R-:W-:Y:S05]  /*9d50*/  @!P0 BRA `(.L_x_147) ;  /* 0xfffffffc00f08947 */ /* 0x008fea000383ffff */
[----:B------:R-:W-:Y:S05]  /*9d60*/  BRA `(.L_x_148) ;  /* 0xffffff8800f07947 */ /* 0x000fea000383ffff */
.L_x_47:
[----:B------:R-:W-:-:S07]  /*9d70*/  MOV R0, UR5 ;  /* 0x0000000500007c02 */ /* 0x000fce0008000f00 */
.L_x_149:
[----:B-1----:R1:W3:Y:S02]  /*9d80*/  SYNCS.PHASECHK.TRANS64.TRYWAIT P0, [R0+URZ], R3 ;  /* 0x00000003000075a7 */ /* 0x0022e400080011ff */
[----:B---3--:R-:W-:Y:S05]  /*9d90*/  @!P0 NANOSLEEP.SYNCS 0x989680 ;  /* 0x009896800000895d */ /* 0x008fea0003900000 */
[----:B------:R-:W3:Y:S02]  /*9da0*/  @!P0 SYNCS.PHASECHK.TRANS64 P0, [R0+URZ], R3 ;  /* 0x00000003000085a7 */ /* 0x000ee400080010ff */
[----:B---3--:R-:W-:Y:S05]  /*9db0*/  @!P0 BRA `(.L_x_149) ;  /* 0xfffffffc00f08947 */ /* 0x008fea000383ffff */
[----:B------:R-:W-:Y:S05]  /*9dc0*/  BRA `(.L_x_150) ;  /* 0xffffff8800fc7947 */ /* 0x000fea000383ffff */
.L_x_48:
[----:B------:R-:W-:-:S07]  /*9dd0*/  MOV R0, UR5 ;  /* 0x0000000500007c02 */ /* 0x000fce0008000f00 */
.L_x_151:
[----:B-1----:R1:W3:Y:S02]  /*9de0*/  SYNCS.PHASECHK.TRANS64.TRYWAIT P0, [R0+URZ], R3 ;  /* 0x00000003000075a7 */ /* 0x0022e400080011ff */
[----:B---3--:R-:W-:Y:S05]  /*9df0*/  @!P0 NANOSLEEP.SYNCS 0x989680 ;  /* 0x009896800000895d */ /* 0x008fea0003900000 */
[----:B------:R-:W3:Y:S02]  /*9e00*/  @!P0 SYNCS.PHASECHK.TRANS64 P0, [R0+URZ], R3 ;  /* 0x00000003000085a7 */ /* 0x000ee400080010ff */
[----:B---3--:R-:W-:Y:S05]  /*9e10*/  @!P0 BRA `(.L_x_151) ;  /* 0xfffffffc00f08947 */ /* 0x008fea000383ffff */
[----:B------:R-:W-:Y:S05]  /*9e20*/  BRA `(.L_x_152) ;  /* 0xffffff8c00087947 */ /* 0x000fea000383ffff */
.L_x_49:
[----:B------:R-:W-:-:S07]  /*9e30*/  MOV R0, UR5 ;  /* 0x0000000500007c02 */ /* 0x000fce0008000f00 */
.L_x_153:
[----:B-1----:R1:W3:Y:S02]  /*9e40*/  SYNCS.PHASECHK.TRANS64.TRYWAIT P0, [R0+URZ], R3 ;  /* 0x00000003000075a7 */ /* 0x0022e400080011ff */
[----:B---3--:R-:W-:Y:S05]  /*9e50*/  @!P0 NANOSLEEP.SYNCS 0x989680 ;  /* 0x009896800000895d */ /* 0x008fea0003900000 */
[----:B------:R-:W3:Y:S02]  /*9e60*/  @!P0 SYNCS.PHASECHK.TRANS64 P0, [R0+URZ], R3 ;  /* 0x00000003000085a7 */ /* 0x000ee400080010ff */
[----:B---3--:R-:W-:Y:S05]  /*9e70*/  @!P0 BRA `(.L_x_153) ;  /* 0xfffffffc00f08947 */ /* 0x008fea000383ffff */
[----:B------:R-:W-:Y:S05]  /*9e80*/  BRA `(.L_x_154) ;  /* 0xffffff8c00147947 */ /* 0x000fea000383ffff */
.L_x_50:
[----:B------:R-:W-:-:S07]  /*9e90*/  MOV R0, UR5 ;  /* 0x0000000500007c02 */ /* 0x000fce0008000f00 */
.L_x_155:
[----:B-1----:R1:W3:Y:S02]  /*9ea0*/  SYNCS.PHASECHK.TRANS64.TRYWAIT P0, [R0+URZ], R3 ;  /* 0x00000003000075a7 */ /* 0x0022e400080011ff */
[----:B---3--:R-:W-:Y:S05]  /*9eb0*/  @!P0 NANOSLEEP.SYNCS 0x989680 ;  /* 0x009896800000895d */ /* 0x008fea0003900000 */
[----:B------:R-:W3:Y:S02]  /*9ec0*/  @!P0 SYNCS.PHASECHK.TRANS64 P0, [R0+URZ], R3 ;  /* 0x00000003000085a7 */ /* 0x000ee400080010ff */
[----:B---3--:R-:W-:Y:S05]  /*9ed0*/  @!P0 BRA `(.L_x_155) ;  /* 0xfffffffc00f08947 */ /* 0x008fea000383ffff */
[----:B------:R-:W-:Y:S05]  /*9ee0*/  BRA `(.L_x_156) ;  /* 0xffffff8c00207947 */ /* 0x000fea000383ffff */
.L_x_51:
[----:B------:R-:W-:-:S07]  /*9ef0*/  MOV R0, UR5 ;  /* 0x0000000500007c02 */ /* 0x000fce0008000f00 */
.L_x_157:
[----:B-1----:R1:W3:Y:S02]  /*9f00*/  SYNCS.PHASECHK.TRANS64.TRYWAIT P0, [R0+URZ], R3 ;  /* 0x00000003000075a7 */ /* 0x0022e400080011ff */
[----:B---3--:R-:W-:Y:S05]  /*9f10*/  @!P0 NANOSLEEP.SYNCS 0x989680 ;  /* 0x009896800000895d */ /* 0x008fea0003900000 */
[----:B------:R-:W3:Y:S02]  /*9f20*/  @!P0 SYNCS.PHASECHK.TRANS64 P0, [R0+URZ], R3 ;  /* 0x00000003000085a7 */ /* 0x000ee400080010ff */
[----:B---3--:R-:W-:Y:S05]  /*9f30*/  @!P0 BRA `(.L_x_157) ;  /* 0xfffffffc00f08947 */ /* 0x008fea000383ffff */
[----:B------:R-:W-:Y:S05]  /*9f40*/  BRA `(.L_x_158) ;  /* 0xffffff8c002c7947 */ /* 0x000fea000383ffff */
.L_x_52:
[----:B------:R-:W-:-:S07]  /*9f50*/  MOV R0, UR5 ;  /* 0x0000000500007c02 */ /* 0x000fce0008000f00 */
.L_x_159:
[----:B-1----:R1:W3:Y:S02]  /*9f60*/  SYNCS.PHASECHK.TRANS64.TRYWAIT P0, [R0+URZ], R3 ;  /* 0x00000003000075a7 */ /* 0x0022e400080011ff */
[----:B---3--:R-:W-:Y:S05]  /*9f70*/  @!P0 NANOSLEEP.SYNCS 0x989680 ;  /* 0x009896800000895d */ /* 0x008fea0003900000 */
[----:B------:R-:W3:Y:S02]  /*9f80*/  @!P0 SYNCS.PHASECHK.TRANS64 P0, [R0+URZ], R3 ;  /* 0x00000003000085a7 */ /* 0x000ee400080010ff */
[----:B---3--:R-:W-:Y:S05]  /*9f90*/  @!P0 BRA `(.L_x_159) ;  /* 0xfffffffc00f08947 */ /* 0x008fea000383ffff */
[----:B------:R-:W-:Y:S05]  /*9fa0*/  BRA `(.L_x_160) ;  /* 0xffffff8c00387947 */ /* 0x000fea000383ffff */
.L_x_55:
[----:B--2---:R2:W3:Y:S02]  /*9fb0*/  SYNCS.PHASECHK.TRANS64.TRYWAIT P0, [R2+URZ+0x150], R5 ;  /* 0x00015005020075a7 */ /* 0x0044e400080011ff */
[----:B---3--:R-:W-:Y:S05]  /*9fc0*/  @!P0 NANOSLEEP.SYNCS 0x989680 ;  /* 0x009896800000895d */ /* 0x008fea0003900000 */
[----:B------:R-:W3:Y:S02]  /*9fd0*/  @!P0 SYNCS.PHASECHK.TRANS64 P0, [R2+URZ+0x150], R5 ;  /* 0x00015005020085a7 */ /* 0x000ee400080010ff */
[----:B---3--:R-:W-:Y:S05]  /*9fe0*/  @!P0 BRA `(.L_x_55) ;  /* 0xfffffffc00f08947 */ /* 0x008fea000383ffff */
[----:B------:R-:W-:Y:S05]  /*9ff0*/  BRA `(.L_x_161) ;  /* 0xffffff8c009c7947 */ /* 0x000fea000383ffff */
.L_x_56:
[----:B------:R-:W-:-:S07]  /*a000*/  MOV R2, UR4 ;  /* 0x0000000400027c02 */ /* 0x000fce0008000f00 */
.L_x_162:
[----:B--2---:R2:W3:Y:S02]  /*a010*/  SYNCS.PHASECHK.TRANS64.TRYWAIT P0, [R2+URZ+0x100], R5 ;  /* 0x00010005020075a7 */ /* 0x0044e400080011ff */
[----:B---3--:R-:W-:Y:S05]  /*a020*/  @!P0 NANOSLEEP.SYNCS 0x989680 ;  /* 0x009896800000895d */ /* 0x008fea0003900000 */
[----:B------:R-:W3:Y:S02]  /*a030*/  @!P0 SYNCS.PHASECHK.TRANS64 P0, [R2+URZ+0x100], R5 ;  /* 0x00010005020085a7 */ /* 0x000ee400080010ff */
[----:B---3--:R-:W-:Y:S05]  /*a040*/  @!P0 BRA `(.L_x_162) ;  /* 0xfffffffc00f08947 */ /* 0x008fea000383ffff */
[----:B------:R-:W-:Y:S05]  /*a050*/  BRA `(.L_x_163) ;  /* 0xffffff8c00ac7947 */ /* 0x000fea000383ffff */
.L_x_57:
[----:B--2---:R2:W3:Y:S02]  /*a060*/  SYNCS.PHASECHK.TRANS64.TRYWAIT P1, [R2+URZ+0xf0], R5 ;  /* 0x0000f005020075a7 */ /* 0x0044e400080211ff */
[----:B---3--:R-:W-:Y:S05]  /*a070*/  @!P1 NANOSLEEP.SYNCS 0x989680 ;  /* 0x009896800000995d */ /* 0x008fea0003900000 */
[----:B------:R-:W3:Y:S02]  /*a080*/  @!P1 SYNCS.PHASECHK.TRANS64 P1, [R2+URZ+0xf0], R5 ;  /* 0x0000f005020095a7 */ /* 0x000ee400080210ff */
[----:B---3--:R-:W-:Y:S05]  /*a090*/  @!P1 BRA `(.L_x_57) ;  /* 0xfffffffc00f09947 */ /* 0x008fea000383ffff */
[----:B------:R-:W-:Y:S05]  /*a0a0*/  BRA `(.L_x_164) ;  /* 0xffffff8c00dc7947 */ /* 0x000fea000383ffff */
.L_x_60:
[----:B------:R-:W-:-:S07]  /*a0b0*/  MOV R0, UR4 ;  /* 0x0000000400007c02 */ /* 0x000fce0008000f00 */
.L_x_165:
[----:B--2---:R2:W3:Y:S02]  /*a0c0*/  SYNCS.PHASECHK.TRANS64.TRYWAIT P0, [R0+URZ+0x100], R3 ;  /* 0x00010003000075a7 */ /* 0x0044e400080011ff */
[----:B---3--:R-:W-:Y:S05]  /*a0d0*/  @!P0 NANOSLEEP.SYNCS 0x989680 ;  /* 0x009896800000895d */ /* 0x008fea0003900000 */
[----:B------:R-:W3:Y:S02]  /*a0e0*/  @!P0 SYNCS.PHASECHK.TRANS64 P0, [R0+URZ+0x100], R3 ;  /* 0x00010003000085a7 */ /* 0x000ee400080010ff */
[----:B---3--:R-:W-:Y:S05]  /*a0f0*/  @!P0 BRA `(.L_x_165) ;  /* 0xfffffffc00f08947 */ /* 0x008fea000383ffff */
[----:B------:R-:W-:Y:S05]  /*a100*/  BRA `(.L_x_59) ;  /* 0xffffff9000307947 */ /* 0x000fea000383ffff */
.L_x_67:
[----:B-1----:R1:W2:Y:S02]  /*a110*/  SYNCS.PHASECHK.TRANS64.TRYWAIT P1, [R0+URZ+0xf0], R5 ;  /* 0x0000f005000075a7 */ /* 0x0022a400080211ff */
[----:B--2---:R-:W-:Y:S05]  /*a120*/  @!P1 NANOSLEEP.SYNCS 0x989680 ;  /* 0x009896800000995d */ /* 0x004fea0003900000 */
[----:B------:R-:W2:Y:S02]  /*a130*/  @!P1 SYNCS.PHASECHK.TRANS64 P1, [R0+URZ+0xf0], R5 ;  /* 0x0000f005000095a7 */ /* 0x000ea400080210ff */
[----:B--2---:R-:W-:Y:S05]  /*a140*/  @!P1 BRA `(.L_x_67) ;  /* 0xfffffffc00f09947 */ /* 0x004fea000383ffff */
[----:B------:R-:W-:Y:S05]  /*a150*/  BRA `(.L_x_166) ;  /* 0xffffff9400987947 */ /* 0x000fea000383ffff */
.L_x_68:
[----:B------:R-:W-:-:S07]  /*a160*/  MOV R3, UR23 ;  /* 0x0000001700037c02 */ /* 0x000fce0008000f00 */
.L_x_167:
[----:B-1----:R1:W2:Y:S02]  /*a170*/  SYNCS.PHASECHK.TRANS64.TRYWAIT P0, [R3+URZ+0x130], R0 ;  /* 0x00013000030075a7 */ /* 0x0022a400080011ff */
[----:B--2---:R-:W-:Y:S05]  /*a180*/  @!P0 NANOSLEEP.SYNCS 0x989680 ;  /* 0x009896800000895d */ /* 0x004fea0003900000 */
[----:B------:R-:W2:Y:S02]  /*a190*/  @!P0 SYNCS.PHASECHK.TRANS64 P0, [R3+URZ+0x130], R0 ;  /* 0x00013000030085a7 */ /* 0x000ea400080010ff */
[----:B--2---:R-:W-:Y:S05]  /*a1a0*/  @!P0 BRA `(.L_x_167) ;  /* 0xfffffffc00f08947 */ /* 0x004fea000383ffff */
[----:B------:R-:W-:Y:S05]  /*a1b0*/  BRA `(.L_x_168) ;  /* 0xffffff9400e87947 */ /* 0x000fea000383ffff */
.L_x_71:
[----:B------:R-:W-:Y:S07]  /*a1c0*/  MOV R0, UR5 ;  /* 0x0000000500007c02 */ /* 0x000fee0008000f00 */
.L_x_169:
[----:B-1----:R1:W2:Y:S02]  /*a1d0*/  SYNCS.PHASECHK.TRANS64.TRYWAIT P0, [R0+URZ], R3 ;  /* 0x00000003000075a7 */ /* 0x0022a400080011ff */
[----:B--2---:R-:W-:Y:S05]  /*a1e0*/  @!P0 NANOSLEEP.SYNCS 0x989680 ;  /* 0x009896800000895d */ /* 0x004fea0003900000 */
[----:B------:R-:W2:Y:S02]  /*a1f0*/  @!P0 SYNCS.PHASECHK.TRANS64 P0, [R0+URZ], R3 ;  /* 0x00000003000085a7 */ /* 0x000ea400080010ff */
[----:B--2---:R-:W-:Y:S05]  /*a200*/  @!P0 BRA `(.L_x_169) ;  /* 0xfffffffc00f08947 */ /* 0x004fea000383ffff */
[----:B------:R-:W-:Y:S05]  /*a210*/  BRA `(.L_x_70) ;  /* 0xffffff9800047947 */ /* 0x000fea000383ffff */
.L_x_74:
[----:B------:R-:W-:-:S07]  /*a220*/  MOV R0, UR4 ;  /* 0x0000000400007c02 */ /* 0x000fce0008000f00 */
.L_x_170:
[----:B--2---:R2:W4:Y:S02]  /*a230*/  SYNCS.PHASECHK.TRANS64.TRYWAIT P0, [R0+URZ], R3 ;  /* 0x00000003000075a7 */ /* 0x00452400080011ff */
[----:B----4-:R-:W-:Y:S05]  /*a240*/  @!P0 NANOSLEEP.SYNCS 0x989680 ;  /* 0x009896800000895d */ /* 0x010fea0003900000 */
[----:B------:R-:W4:Y:S02]  /*a250*/  @!P0 SYNCS.PHASECHK.TRANS64 P0, [R0+URZ], R3 ;  /* 0x00000003000085a7 */ /* 0x000f2400080010ff */
[----:B----4-:R-:W-:Y:S05]  /*a260*/  @!P0 BRA `(.L_x_170) ;  /* 0xfffffffc00f08947 */ /* 0x010fea000383ffff */
[----:B------:R-:W-:Y:S05]  /*a270*/  BRA `(.L_x_171) ;  /* 0xffffff9800b87947 */ /* 0x000fea000383ffff */
.L_x_75:
[----:B------:R-:W-:-:S07]  /*a280*/  MOV R0, UR5 ;  /* 0x0000000500007c02 */ /* 0x000fce0008000f00 */
.L_x_172:
[----:B-1----:R1:W2:Y:S02]  /*a290*/  SYNCS.PHASECHK.TRANS64.TRYWAIT P0, [R0+URZ], R3 ;  /* 0x00000003000075a7 */ /* 0x0022a400080011ff */
[----:B--2---:R-:W-:Y:S05]  /*a2a0*/  @!P0 NANOSLEEP.SYNCS 0x989680 ;  /* 0x009896800000895d */ /* 0x004fea0003900000 */
[----:B------:R-:W2:Y:S02]  /*a2b0*/  @!P0 SYNCS.PHASECHK.TRANS64 P0, [R0+URZ], R3 ;  /* 0x00000003000085a7 */ /* 0x000ea400080010ff */
[----:B--2---:R-:W-:Y:S05]  /*a2c0*/  @!P0 BRA `(.L_x_172) ;  /* 0xfffffffc00f08947 */ /* 0x004fea000383ffff */
[----:B------:R-:W-:Y:S05]  /*a2d0*/  BRA `(.L_x_173) ;  /* 0xffffff9800c47947 */ /* 0x000fea000383ffff */
.L_x_76:
[----:B------:R-:W-:-:S07]  /*a2e0*/  MOV R0, UR5 ;  /* 0x0000000500007c02 */ /* 0x000fce0008000f00 */
.L_x_174:
[----:B-1----:R1:W2:Y:S02]  /*a2f0*/  SYNCS.PHASECHK.TRANS64.TRYWAIT P0, [R0+URZ], R3 ;  /* 0x00000003000075a7 */ /* 0x0022a400080011ff */
[----:B--2---:R-:W-:Y:S05]  /*a300*/  @!P0 NANOSLEEP.SYNCS 0x989680 ;  /* 0x009896800000895d */ /* 0x004fea0003900000 */
[----:B------:R-:W2:Y:S02]  /*a310*/  @!P0 SYNCS.PHASECHK.TRANS64 P0, [R0+URZ], R3 ;  /* 0x00000003000085a7 */ /* 0x000ea400080010ff */
[----:B--2---:R-:W-:Y:S05]  /*a320*/  @!P0 BRA `(.L_x_174) ;  /* 0xfffffffc00f08947 */ /* 0x004fea000383ffff */
[----:B------:R-:W-:Y:S05]  /*a330*/  BRA `(.L_x_175) ;  /* 0xffffff9800d07947 */ /* 0x000fea000383ffff */
.L_x_77:
[----:B------:R-:W-:-:S07]  /*a340*/  MOV R0, UR4 ;  /* 0x0000000400007c02 */ /* 0x000fce0008000f00 */
.L_x_176:
[----:B-1----:R1:W2:Y:S02]  /*a350*/  SYNCS.PHASECHK.TRANS64.TRYWAIT P0, [R0+URZ], R3 ;  /* 0x00000003000075a7 */ /* 0x0022a400080011ff */
[----:B--2---:R-:W-:Y:S05]  /*a360*/  @!P0 NANOSLEEP.SYNCS 0x989680 ;  /* 0x009896800000895d */ /* 0x004fea0003900000 */
[----:B------:R-:W2:Y:S02]  /*a370*/  @!P0 SYNCS.PHASECHK.TRANS64 P0, [R0+URZ], R3 ;  /* 0x00000003000085a7 */ /* 0x000ea400080010ff */
[----:B--2---:R-:W-:Y:S05]  /*a380*/  @!P0 BRA `(.L_x_176) ;  /* 0xfffffffc00f08947 */ /* 0x004fea000383ffff */
[----:B------:R-:W-:Y:S05]  /*a390*/  BRA `(.L_x_177) ;  /* 0xffffff9800dc7947 */ /* 0x000fea000383ffff */
.L_x_82:
[----:B-1----:R1:W2:Y:S02]  /*a3a0*/  SYNCS.PHASECHK.TRANS64.TRYWAIT P0, [R8+URZ+0xf0], R5 ;  /* 0x0000f005080075a7 */ /* 0x0022a400080011ff */
[----:B--2---:R-:W-:Y:S05]  /*a3b0*/  @!P0 NANOSLEEP.SYNCS 0x989680 ;  /* 0x009896800000895d */ /* 0x004fea0003900000 */
[----:B------:R-:W2:Y:S02]  /*a3c0*/  @!P0 SYNCS.PHASECHK.TRANS64 P0, [R8+URZ+0xf0], R5 ;  /* 0x0000f005080085a7 */ /* 0x000ea400080010ff */
[----:B--2---:R-:W-:Y:S05]  /*a3d0*/  @!P0 BRA `(.L_x_82) ;  /* 0xfffffffc00f08947 */ /* 0x004fea000383ffff */
[----:B------:R-:W-:Y:S05]  /*a3e0*/  BRA `(.L_x_178) ;  /* 0xffffffa000207947 */ /* 0x000fea000383ffff */
.L_x_85:
[----:B------:R-:W-:Y:S07]  /*a3f0*/  MOV R0, UR21 ;  /* 0x0000001500007c02 */ /* 0x000fee0008000f00 */
.L_x_179:
[----:B-1----:R1:W2:Y:S02]  /*a400*/  SYNCS.PHASECHK.TRANS64.TRYWAIT P1, [R0+URZ+0xe8], R5 ;  /* 0x0000e805000075a7 */ /* 0x0022a400080211ff */
[----:B--2---:R-:W-:Y:S05]  /*a410*/  @!P1 NANOSLEEP.SYNCS 0x989680 ;  /* 0x009896800000995d */ /* 0x004fea0003900000 */
[----:B------:R-:W2:Y:S02]  /*a420*/  @!P1 SYNCS.PHASECHK.TRANS64 P1, [R0+URZ+0xe8], R5 ;  /* 0x0000e805000095a7 */ /* 0x000ea400080210ff */
[----:B--2---:R-:W-:Y:S05]  /*a430*/  @!P1 BRA `(.L_x_179) ;  /* 0xfffffffc00f09947 */ /* 0x004fea000383ffff */
[----:B------:R-:W-:Y:S05]  /*a440*/  BRA `(.L_x_84) ;  /* 0xffffffa4009c7947 */ /* 0x000fea000383ffff */
.L_x_88:
[----:B-1----:R-:W-:Y:S07]  /*a450*/  MOV R5, UR21 ;  /* 0x0000001500057c02 */ /* 0x002fee0008000f00 */
.L_x_180:
[----:B-1----:R1:W2:Y:S02]  /*a460*/  SYNCS.PHASECHK.TRANS64.TRYWAIT P0, [R5+URZ+0xc0], R4 ;  /* 0x0000c004050075a7 */ /* 0x0022a400080011ff */
[----:B--2---:R-:W-:Y:S05]  /*a470*/  @!P0 NANOSLEEP.SYNCS 0x989680 ;  /* 0x009896800000895d */ /* 0x004fea0003900000 */
[----:B------:R-:W2:Y:S02]  /*a480*/  @!P0 SYNCS.PHASECHK.TRANS64 P0, [R5+URZ+0xc0], R4 ;  /* 0x0000c004050085a7 */ /* 0x000ea400080010ff */
[----:B--2---:R-:W-:Y:S05]  /*a490*/  @!P0 BRA `(.L_x_180) ;  /* 0xfffffffc00f08947 */ /* 0x004fea000383ffff */
[----:B------:R-:W-:Y:S05]  /*a4a0*/  BRA `(.L_x_181) ;  /* 0xffffffa400f47947 */ /* 0x000fea000383ffff */
.L_x_89:
[----:B------:R-:W-:Y:S07]  /*a4b0*/  MOV R5, UR21 ;  /* 0x0000001500057c02 */ /* 0x000fee0008000f00 */
.L_x_182:
[----:B-1----:R1:W2:Y:S02]  /*a4c0*/  SYNCS.PHASECHK.TRANS64.TRYWAIT P0, [R5+URZ+0xc8], R4 ;  /* 0x0000c804050075a7 */ /* 0x0022a400080011ff */
[----:B--2---:R-:W-:Y:S05]  /*a4d0*/  @!P0 NANOSLEEP.SYNCS 0x989680 ;  /* 0x009896800000895d */ /* 0x004fea0003900000 */
[----:B------:R-:W2:Y:S02]  /*a4e0*/  @!P0 SYNCS.PHASECHK.TRANS64 P0, [R5+URZ+0xc8], R4 ;  /* 0x0000c804050085a7 */ /* 0x000ea400080010ff */
[----:B--2---:R-:W-:Y:S05]  /*a4f0*/  @!P0 BRA `(.L_x_182) ;  /* 0xfffffffc00f08947 */ /* 0x004fea000383ffff */
[----:B------:R-:W-:Y:S05]  /*a500*/  BRA `(.L_x_183) ;  /* 0xffffffa8002c7947 */ /* 0x000fea000383ffff */
.L_x_90:
[----:B-1----:R-:W-:Y:S07]  /*a510*/  MOV R5, UR21 ;  /* 0x0000001500057c02 */ /* 0x002fee0008000f00 */
.L_x_184:
[----:B-1----:R1:W2:Y:S02]  /*a520*/  SYNCS.PHASECHK.TRANS64.TRYWAIT P0, [R5+URZ+0xd0], R4 ;  /* 0x0000d004050075a7 */ /* 0x0022a400080011ff */
[----:B--2---:R-:W-:Y:S05]  /*a530*/  @!P0 NANOSLEEP.SYNCS 0x989680 ;  /* 0x009896800000895d */ /* 0x004fea0003900000 */
[----:B------:R-:W2:Y:S02]  /*a540*/  @!P0 SYNCS.PHASECHK.TRANS64 P0, [R5+URZ+0xd0], R4 ;  /* 0x0000d004050085a7 */ /* 0x000ea400080010ff */
[----:B--2---:R-:W-:Y:S05]  /*a550*/  @!P0 BRA `(.L_x_184) ;  /* 0xfffffffc00f08947 */ /* 0x004fea000383ffff */
[----:B------:R-:W-:Y:S05]  /*a560*/  BRA `(.L_x_185) ;  /* 0xffffffa800707947 */ /* 0x000fea000383ffff */
.L_x_91:
[----:B-1----:R-:W-:Y:S07]  /*a570*/  MOV R5, UR21 ;  /* 0x0000001500057c02 */ /* 0x002fee0008000f00 */
.L_x_186:
[----:B-1----:R1:W2:Y:S02]  /*a580*/  SYNCS.PHASECHK.TRANS64.TRYWAIT P0, [R5+URZ+0xd8], R4 ;  /* 0x0000d804050075a7 */ /* 0x0022a400080011ff */
[----:B--2---:R-:W-:Y:S05]  /*a590*/  @!P0 NANOSLEEP.SYNCS 0x989680 ;  /* 0x009896800000895d */ /* 0x004fea0003900000 */
[----:B------:R-:W2:Y:S02]  /*a5a0*/  @!P0 SYNCS.PHASECHK.TRANS64 P0, [R5+URZ+0xd8], R4 ;  /* 0x0000d804050085a7 */ /* 0x000ea400080010ff */
[----:B--2---:R-:W-:Y:S05]  /*a5b0*/  @!P0 BRA `(.L_x_186) ;  /* 0xfffffffc00f08947 */ /* 0x004fea000383ffff */
[----:B------:R-:W-:Y:S05]  /*a5c0*/  BRA `(.L_x_187) ;  /* 0xffffffa800b87947 */ /* 0x000fea000383ffff */
.L_x_93:
[----:B------:R-:W-:-:S07]  /*a5d0*/  MOV R0, UR21 ;  /* 0x0000001500007c02 */ /* 0x000fce0008000f00 */
.L_x_188:
[----:B-1----:R1:W2:Y:S02]  /*a5e0*/  SYNCS.PHASECHK.TRANS64.TRYWAIT P0, [R0+URZ+0xc0], R3 ;  /* 0x0000c003000075a7 */ /* 0x0022a400080011ff */
[----:B--2---:R-:W-:Y:S05]  /*a5f0*/  @!P0 NANOSLEEP.SYNCS 0x989680 ;  /* 0x009896800000895d */ /* 0x004fea0003900000 */
[----:B------:R-:W2:Y:S02]  /*a600*/  @!P0 SYNCS.PHASECHK.TRANS64 P0, [R0+URZ+0xc0], R3 ;  /* 0x0000c003000085a7 */ /* 0x000ea400080010ff */
[----:B--2---:R-:W-:Y:S05]  /*a610*/  @!P0 BRA `(.L_x_188) ;  /* 0xfffffffc00f08947 */ /* 0x004fea000383ffff */
[----:B------:R-:W-:Y:S05]  /*a620*/  BRA `(.L_x_189) ;  /* 0xffffffac002c7947 */ /* 0x000fea000383ffff */
.L_x_94:
[----:B-1----:R-:W-:-:S07]  /*a630*/  MOV R0, UR21 ;  /* 0x0000001500007c02 */ /* 0x002fce0008000f00 */
.L_x_190:
[----:B-1----:R1:W2:Y:S02]  /*a640*/  SYNCS.PHASECHK.TRANS64.TRYWAIT P0, [R0+URZ+0xc8], R3 ;  /* 0x0000c803000075a7 */ /* 0x0022a400080011ff */
[----:B--2---:R-:W-:Y:S05]  /*a650*/  @!P0 NANOSLEEP.SYNCS 0x989680 ;  /* 0x009896800000895d */ /* 0x004fea0003900000 */
[----:B------:R-:W2:Y:S02]  /*a660*/  @!P0 SYNCS.PHASECHK.TRANS64 P0, [R0+URZ+0xc8], R3 ;  /* 0x0000c803000085a7 */ /* 0x000ea400080010ff */
[----:B--2---:R-:W-:Y:S05]  /*a670*/  @!P0 BRA `(.L_x_190) ;  /* 0xfffffffc00f08947 */ /* 0x004fea000383ffff */
[----:B------:R-:W-:Y:S05]  /*a680*/  BRA `(.L_x_191) ;  /* 0xffffffac001c7947 */ /* 0x000fea000383ffff */
.L_x_95:
[----:B-1----:R-:W-:-:S07]  /*a690*/  MOV R0, UR21 ;  /* 0x0000001500007c02 */ /* 0x002fce0008000f00 */
.L_x_192:
[----:B-1----:R1:W2:Y:S02]  /*a6a0*/  SYNCS.PHASECHK.TRANS64.TRYWAIT P0, [R0+URZ+0xd0], R3 ;  /* 0x0000d003000075a7 */ /* 0x0022a400080011ff */
[----:B--2---:R-:W-:Y:S05]  /*a6b0*/  @!P0 NANOSLEEP.SYNCS 0x989680 ;  /* 0x009896800000895d */ /* 0x004fea0003900000 */
[----:B------:R-:W2:Y:S02]  /*a6c0*/  @!P0 SYNCS.PHASECHK.TRANS64 P0, [R0+URZ+0xd0], R3 ;  /* 0x0000d003000085a7 */ /* 0x000ea400080010ff */
[----:B--2---:R-:W-:Y:S05]  /*a6d0*/  @!P0 BRA `(.L_x_192) ;  /* 0xfffffffc00f08947 */ /* 0x004fea000383ffff */
[----:B------:R-:W-:Y:S05]  /*a6e0*/  BRA `(.L_x_193) ;  /* 0xffffffac000c7947 */ /* 0x000fea000383ffff */
.L_x_97:
[----:B-1----:R1:W2:Y:S02]  /*a6f0*/  SYNCS.PHASECHK.TRANS64.TRYWAIT P0, [R3+URZ+0xf0], R0 ;  /* 0x0000f000030075a7 */ /* 0x0022a400080011ff */
[----:B--2---:R-:W-:Y:S05]  /*a700*/  @!P0 NANOSLEEP.SYNCS 0x989680 ;  /* 0x009896800000895d */ /* 0x004fea0003900000 */
[----:B------:R-:W2:Y:S02]  /*a710*/  @!P0 SYNCS.PHASECHK.TRANS64 P0, [R3+URZ+0xf0], R0 ;  /* 0x0000f000030085a7 */ /* 0x000ea400080010ff */
[----:B--2---:R-:W-:Y:S05]  /*a720*/  @!P0 BRA `(.L_x_97) ;  /* 0xfffffffc00f08947 */ /* 0x004fea000383ffff */
[----:B------:R-:W-:Y:S05]  /*a730*/  BRA `(.L_x_194) ;  /* 0xffffffac00dc7947 */ /* 0x000fea000383ffff */
.L_x_108:
[----:B--2---:R2:W1:Y:S02]  /*a740*/  SYNCS.PHASECHK.TRANS64.TRYWAIT P1, [R2+URZ+0xa0], R3 ;  /* 0x0000a003020075a7 */ /* 0x00446400080211ff */
[----:B-1----:R-:W-:Y:S05]  /*a750*/  @!P1 NANOSLEEP.SYNCS 0x989680 ;  /* 0x009896800000995d */ /* 0x002fea0003900000 */
[----:B------:R-:W1:Y:S02]  /*a760*/  @!P1 SYNCS.PHASECHK.TRANS64 P1, [R2+URZ+0xa0], R3 ;  /* 0x0000a003020095a7 */ /* 0x000e6400080210ff */
[----:B-1----:R-:W-:Y:S05]  /*a770*/  @!P1 BRA `(.L_x_108) ;  /* 0xfffffffc00f09947 */ /* 0x002fea000383ffff */
[----:B------:R-:W-:Y:S05]  /*a780*/  BRA `(.L_x_107) ;  /* 0xffffffbc00547947 */ /* 0x000fea000383ffff */
.L_x_110:
[----:B--2---:R2:W4:Y:S02]  /*a790*/  SYNCS.PHASECHK.TRANS64.TRYWAIT P0, [R71+URZ+0x110], R4 ;  /* 0x00011004470075a7 */ /* 0x00452400080011ff */
[----:B----4-:R-:W-:Y:S05]  /*a7a0*/  @!P0 NANOSLEEP.SYNCS 0x989680 ;  /* 0x009896800000895d */ /* 0x010fea0003900000 */
[----:B------:R-:W4:Y:S02]  /*a7b0*/  @!P0 SYNCS.PHASECHK.TRANS64 P0, [R71+URZ+0x110], R4 ;  /* 0x00011004470085a7 */ /* 0x000f2400080010ff */
[----:B----4-:R-:W-:Y:S05]  /*a7c0*/  @!P0 BRA `(.L_x_110) ;  /* 0xfffffffc00f08947 */ /* 0x010fea000383ffff */
[----:B------:R-:W-:Y:S05]  /*a7d0*/  BRA `(.L_x_109) ;  /* 0xffffffbc00a47947 */ /* 0x000fea000383ffff */
.L_x_118:
[----:B---3--:R3:W4:Y:S02]  /*a7e0*/  SYNCS.PHASECHK.TRANS64.TRYWAIT P0, [R112+URZ+0xa0], R3 ;  /* 0x0000a003700075a7 */ /* 0x00872400080011ff */
[----:B----4-:R-:W-:Y:S05]  /*a7f0*/  @!P0 NANOSLEEP.SYNCS 0x989680 ;  /* 0x009896800000895d */ /* 0x010fea0003900000 */
[----:B------:R-:W4:Y:S02]  /*a800*/  @!P0 SYNCS.PHASECHK.TRANS64 P0, [R112+URZ+0xa0], R3 ;  /* 0x0000a003700085a7 */ /* 0x000f2400080010ff */
[----:B----4-:R-:W-:Y:S05]  /*a810*/  @!P0 BRA `(.L_x_118) ;  /* 0xfffffffc00f08947 */ /* 0x010fea000383ffff */
[----:B------:R-:W-:Y:S05]  /*a820*/  BRA `(.L_x_117) ;  /* 0xffffffc800987947 */ /* 0x000fea000383ffff */
.L_x_126:
[----:B---3--:R3:W4:Y:S02]  /*a830*/  SYNCS.PHASECHK.TRANS64.TRYWAIT P0, [R112+URZ+0xa0], R5 ;  /* 0x0000a005700075a7 */ /* 0x00872400080011ff */
[----:B----4-:R-:W-:Y:S05]  /*a840*/  @!P0 NANOSLEEP.SYNCS 0x989680 ;  /* 0x009896800000895d */ /* 0x010fea0003900000 */
[----:B------:R-:W4:Y:S02]  /*a850*/  @!P0 SYNCS.PHASECHK.TRANS64 P0, [R112+URZ+0xa0], R5 ;  /* 0x0000a005700085a7 */ /* 0x000f2400080010ff */
[----:B----4-:R-:W-:Y:S05]  /*a860*/  @!P0 BRA `(.L_x_126) ;  /* 0xfffffffc00f08947 */ /* 0x010fea000383ffff */
[----:B------:R-:W-:Y:S05]  /*a870*/  BRA `(.L_x_125) ;  /* 0xffffffd400d87947 */ /* 0x000fea000383ffff */
.L_x_134:
[----:B---3--:R3:W4:Y:S02]  /*a880*/  SYNCS.PHASECHK.TRANS64.TRYWAIT P0, [R102+URZ+0xa0], R3 ;  /* 0x0000a003660075a7 */ /* 0x00872400080011ff */
[----:B----4-:R-:W-:Y:S05]  /*a890*/  @!P0 NANOSLEEP.SYNCS 0x989680 ;  /* 0x009896800000895d */ /* 0x010fea0003900000 */
[----:B------:R-:W4:Y:S02]  /*a8a0*/  @!P0 SYNCS.PHASECHK.TRANS64 P0, [R102+URZ+0xa0], R3 ;  /* 0x0000a003660085a7 */ /* 0x000f2400080010ff */
[----:B----4-:R-:W-:Y:S05]  /*a8b0*/  @!P0 BRA `(.L_x_134) ;  /* 0xfffffffc00f08947 */ /* 0x010fea000383ffff */
[----:B------:R-:W-:Y:S05]  /*a8c0*/  BRA `(.L_x_133) ;  /* 0xffffffe400247947 */ /* 0x000fea000383ffff */
        .weak           $__internal_0_$__cuda_sm10x_tcgen05_guardrail_trap_col_being_dealloced_not_returned_by_alloc
        .type           $__internal_0_$__cuda_sm10x_tcgen05_guardrail_trap_col_being_dealloced_not_returned_by_alloc,@function
        .size           $__internal_0_$__cuda_sm10x_tcgen05_guardrail_trap_col_being_dealloced_not_returned_by_alloc,($__internal_1_$__cuda_sm10x_tcgen05_guardrail_trap_phase_invalid_during_alloc - $__internal_0_$__cuda_sm10x_tcgen05_guardrail_trap_col_being_dealloced_not_returned_by_alloc)
$__internal_0_$__cuda_sm10x_tcgen05_guardrail_trap_col_being_dealloced_not_returned_by_alloc:
[----:B------:R-:W-:Y:S05]  /*a8d0*/  BPT.TRAP 0x1 ;  /* 0x000000040000795c */ /* 0x000fea0000300000 */
[----:B------:R-:W-:-:S04]  /*a8e0*/  HFMA2 R3, -RZ, RZ, 0, 0 ;  /* 0x00000000ff037431 */ /* 0x000fc800000001ff */
[----:B------:R-:W-:Y:S05]  /*a8f0*/  RET.REL.NODEC R2 `(_ZN7cutlass13device_kernelINS_4gemm6kernel13GemmUniversalIN4cute5tupleIJiiiiEEENS1_10collective13CollectiveMmaINS1_35MainloopSm100TmaUmmaWarpSpecializedILi10ELi2ELi4ENS5_IJNS4_1CILi2EEENSA_ILi1EEESC_EEEEENS5_IJNSA_ILi64EEENSA_ILi256EEESF_EEENS_12float_e4m3_tENS5_IJlSC_lEEESI_SJ_NS4_8TiledMMAINS4_8MMA_AtomIJNS4_10MMA_TraitsINS4_19SM100_MMA_F8F6F4_SSEJSI_SI_fSF_SG_NS4_17integral_constantINS4_4UMMA5MajorELSQ_0EEESR_NSO_INSP_7ScaleInELSS_0EEEST_EEEEEENS4_6LayoutINS5_IJSC_SC_SC_EEENS5_IJNSA_ILi0EEESY_SY_EEEEENS5_IJNS4_10UnderscoreES11_S11_EEEEENS4_13SM90_TMA_LOADENS4_14ComposedLayoutINS4_7SwizzleILi2ELi4ELi3EEENS4_18smem_ptr_flag_bitsILi8EEENSW_INS5_IJNSA_ILi8EEESF_EEENS5_IJSF_SC_EEEEEEEvNS4_8identityENS4_23SM90_TMA_LOAD_MULTICASTES1E_vS1F_EENS_8epilogue10collective18CollectiveEpilogueINS1I_23Sm100TmaWarpSpecializedILi4ELi2ELi32ELb0ELb0EEEJSH_NS5_IJNSW_ISF_SC_EES1N_EEESI_SJ_SI_SJ_NS1I_6fusion15FusionCallbacksIS1M_NS1P_17LinearCombinationISI_fSI_fLNS_15FloatRoundStyleE2EEESH_S1O_JEEENS4_5SM1004TMEM4LOAD26SM100_TMEM_LOAD_16dp32b32xES14_S1E_NS4_39AutoVectorizingCopyWithAssumedAlignmentILi128EEENS4_14SM90_TMA_STOREES1E_S20_S20_EEEvvEEEEvNT_6ParamsE) ;  /* 0xffffff5402c07950 */ /* 0x000fea0003c3ffff */
        .weak           $__internal_1_$__cuda_sm10x_tcgen05_guardrail_trap_phase_invalid_during_alloc
        .type           $__internal_1_$__cuda_sm10x_tcgen05_guardrail_trap_phase_invalid_during_alloc,@function
        .size           $__internal_1_$__cuda_sm10x_tcgen05_guardrail_trap_phase_invalid_during_alloc,($__internal_2_$__cuda_sm10x_tcgen05_guardrail_trap_unallocated_columns_being_dealloced - $__internal_1_$__cuda_sm10x_tcgen05_guardrail_trap_phase_invalid_during_alloc)
$__internal_1_$__cuda_sm10x_tcgen05_guardrail_trap_phase_invalid_during_alloc:
[----:B------:R-:W-:Y:S05]  /*a900*/  BPT.TRAP 0x1 ;  /* 0x000000040000795c */ /* 0x000fea0000300000 */
[----:B------:R-:W-:-:S04]  /*a910*/  MOV R5, 0x0 ;  /* 0x0000000000057802 */ /* 0x000fc80000000f00 */
[----:B------:R-:W-:Y:S05]  /*a920*/  RET.REL.NODEC R4 `(_ZN7cutlass13device_kernelINS_4gemm6kernel13GemmUniversalIN4cute5tupleIJiiiiEEENS1_10collective13CollectiveMmaINS1_35MainloopSm100TmaUmmaWarpSpecializedILi10ELi2ELi4ENS5_IJNS4_1CILi2EEENSA_ILi1EEESC_EEEEENS5_IJNSA_ILi64EEENSA_ILi256EEESF_EEENS_12float_e4m3_tENS5_IJlSC_lEEESI_SJ_NS4_8TiledMMAINS4_8MMA_AtomIJNS4_10MMA_TraitsINS4_19SM100_MMA_F8F6F4_SSEJSI_SI_fSF_SG_NS4_17integral_constantINS4_4UMMA5MajorELSQ_0EEESR_NSO_INSP_7ScaleInELSS_0EEEST_EEEEEENS4_6LayoutINS5_IJSC_SC_SC_EEENS5_IJNSA_ILi0EEESY_SY_EEEEENS5_IJNS4_10UnderscoreES11_S11_EEEEENS4_13SM90_TMA_LOADENS4_14ComposedLayoutINS4_7SwizzleILi2ELi4ELi3EEENS4_18smem_ptr_flag_bitsILi8EEENSW_INS5_IJNSA_ILi8EEESF_EEENS5_IJSF_SC_EEEEEEEvNS4_8identityENS4_23SM90_TMA_LOAD_MULTICASTES1E_vS1F_EENS_8epilogue10collective18CollectiveEpilogueINS1I_23Sm100TmaWarpSpecializedILi4ELi2ELi32ELb0ELb0EEEJSH_NS5_IJNSW_ISF_SC_EES1N_EEESI_SJ_SI_SJ_NS1I_6fusion15FusionCallbacksIS1M_NS1P_17LinearCombinationISI_fSI_fLNS_15FloatRoundStyleE2EEESH_S1O_JEEENS4_5SM1004TMEM4LOAD26SM100_TMEM_LOAD_16dp32b32xES14_S1E_NS4_39AutoVectorizingCopyWithAssumedAlignmentILi128EEENS4_14SM90_TMA_STOREES1E_S20_S20_EEEvvEEEEvNT_6ParamsE) ;  /* 0xffffff5404b47950 */ /* 0x000fea0003c3ffff */
        .weak           $__internal_2_$__cuda_sm10x_tcgen05_guardrail_trap_unallocated_columns_being_dealloced
        .type           $__internal_2_$__cuda_sm10x_tcgen05_guardrail_trap_unallocated_columns_being_dealloced,@function
        .size           $__internal_2_$__cuda_sm10x_tcgen05_guardrail_trap_unallocated_columns_being_dealloced,(.L_x_196 - $__internal_2_$__cuda_sm10x_tcgen05_guardrail_trap_unallocated_columns_being_dealloced)
$__internal_2_$__cuda_sm10x_tcgen05_guardrail_trap_unallocated_columns_being_dealloced:
[----:B------:R-:W-:Y:S05]  /*a930*/  BPT.TRAP 0x1 ;  /* 0x000000040000795c */ /* 0x000fea0000300000 */
[----:B------:R-:W-:-:S04]  /*a940*/  HFMA2 R3, -RZ, RZ, 0, 0 ;  /* 0x00000000ff037431 */ /* 0x000fc800000001ff */
[----:B------:R-:W-:Y:S05]  /*a950*/  RET.REL.NODEC R2 `(_ZN7cutlass13device_kernelINS_4gemm6kernel13GemmUniversalIN4cute5tupleIJiiiiEEENS1_10collective13CollectiveMmaINS1_35MainloopSm100TmaUmmaWarpSpecializedILi10ELi2ELi4ENS5_IJNS4_1CILi2EEENSA_ILi1EEESC_EEEEENS5_IJNSA_ILi64EEENSA_ILi256EEESF_EEENS_12float_e4m3_tENS5_IJlSC_lEEESI_SJ_NS4_8TiledMMAINS4_8MMA_AtomIJNS4_10MMA_TraitsINS4_19SM100_MMA_F8F6F4_SSEJSI_SI_fSF_SG_NS4_17integral_constantINS4_4UMMA5MajorELSQ_0EEESR_NSO_INSP_7ScaleInELSS_0EEEST_EEEEEENS4_6LayoutINS5_IJSC_SC_SC_EEENS5_IJNSA_ILi0EEESY_SY_EEEEENS5_IJNS4_10UnderscoreES11_S11_EEEEENS4_13SM90_TMA_LOADENS4_14ComposedLayoutINS4_7SwizzleILi2ELi4ELi3EEENS4_18smem_ptr_flag_bitsILi8EEENSW_INS5_IJNSA_ILi8EEESF_EEENS5_IJSF_SC_EEEEEEEvNS4_8identityENS4_23SM90_TMA_LOAD_MULTICASTES1E_vS1F_EENS_8epilogue10collective18CollectiveEpilogueINS1I_23Sm100TmaWarpSpecializedILi4ELi2ELi32ELb0ELb0EEEJSH_NS5_IJNSW_ISF_SC_EES1N_EEESI_SJ_SI_SJ_NS1I_6fusion15FusionCallbacksIS1M_NS1P_17LinearCombinationISI_fSI_fLNS_15FloatRoundStyleE2EEESH_S1O_JEEENS4_5SM1004TMEM4LOAD26SM100_TMEM_LOAD_16dp32b32xES14_S1E_NS4_39AutoVectorizingCopyWithAssumedAlignmentILi128EEENS4_14SM90_TMA_STOREES1E_S20_S20_EEEvvEEEEvNT_6ParamsE) ;  /* 0xffffff5402a87950 */ /* 0x000fea0003c3ffff */
.L_x_195:
[----:B------:R-:W-:-:S00]  /*a960*/  BRA `(.L_x_195) ;  /* 0xfffffffc00fc7947 */ /* 0x000fc0000383ffff */
[----:B------:R-:W-:-:S00]  /*a970*/  NOP ;  /* 0x0000000000007918 */ /* 0x000fc00000000000 */
        /* <DEDUP_REMOVED lines=8> */
.L_x_196:


//--------------------- .nv.global.init           --------------------------
	.section	.nv.global.init,"aw",@progbits
.nv.global.init:
	.type		$str$27,@object
	.size		$str$27,($str$28 - $str$27)
$str$27:
        /*0000*/ 	.byte	0x28, 0x61, 0x64, 0x64, 0x72, 0x65, 0x73, 0x73, 0x20, 0x26, 0x20, 0x6d, 0x61, 0x73, 0x6b, 0x29
        /*0010*/ 	.byte	0x20, 0x3d, 0x3d, 0x20, 0x30, 0x00
	.type		$str$28,@object
	.size		$str$28,($str$26 - $str$28)
$str$28:
        /*0016*/ 	.byte	0x2f, 0x74, 0x6d, 0x70, 0x2f, 0x63, 0x75, 0x74, 0x6c, 0x61, 0x73, 0x73, 0x5f, 0x73, 0x77, 0x65
        /*0026*/ 	.byte	0x65, 0x70, 0x5f, 0x73, 0x72, 0x63, 0x2f, 0x69, 0x6e, 0x63, 0x6c, 0x75, 0x64, 0x65, 0x2f, 0x63
        /*0036*/ 	.byte	0x75, 0x74, 0x65, 0x2f, 0x70, 0x6f, 0x69, 0x6e, 0x74, 0x65, 0x72, 0x5f, 0x66, 0x6c, 0x61, 0x67
        /*0046*/ 	.byte	0x67, 0x65, 0x64, 0x2e, 0x68, 0x70, 0x70, 0x00
	.type		$str$26,@object
	.size		$str$26,($str$25 - $str$26)
$str$26:
        /*004e*/ 	.byte	0x2f, 0x74, 0x6d, 0x70, 0x2f, 0x63, 0x75, 0x74, 0x6c, 0x61, 0x73, 0x73, 0x5f, 0x73, 0x77, 0x65
        /*005e*/ 	.byte	0x65, 0x70, 0x5f, 0x73, 0x72, 0x63, 0x2f, 0x69, 0x6e, 0x63, 0x6c, 0x75, 0x64, 0x65, 0x2f, 0x63
        /*006e*/ 	.byte	0x75, 0x74, 0x65, 0x2f, 0x61, 0x74, 0x6f, 0x6d, 0x2f, 0x63, 0x6f, 0x70, 0x79, 0x5f, 0x74, 0x72
        /*007e*/ 	.byte	0x61, 0x69, 0x74, 0x73, 0x5f, 0x73, 0x6d, 0x31, 0x30, 0x30, 0x2e, 0x68, 0x70, 0x70, 0x00
	.type		$str$25,@object
	.size		$str$25,(__unnamed_1 - $str$25)
$str$25:
        /*008d*/ 	.byte	0x28, 0x28, 0x75, 0x69, 0x6e, 0x74, 0x33, 0x32, 0x5f, 0x74, 0x28, 0x74, 0x68, 0x72, 0x65, 0x61
        /*009d*/ 	.byte	0x64, 0x49, 0x64, 0x78, 0x2e, 0x78, 0x29, 0x20, 0x2f, 0x20, 0x33, 0x32, 0x29, 0x20, 0x25, 0x20
        /*00ad*/ 	.byte	0x34, 0x29, 0x20, 0x3d, 0x3d, 0x20, 0x28, 0x28, 0x28, 0x74, 0x6d, 0x65, 0x6d, 0x5f, 0x61, 0x64
        /*00bd*/ 	.byte	0x64, 0x72, 0x20, 0x3e, 0x3e, 0x20, 0x31, 0x36, 0x29, 0x20, 0x2f, 0x20, 0x33, 0x32, 0x29, 0x20
        /*00cd*/ 	.byte	0x25, 0x20, 0x34, 0x29, 0x00
	.type		__unnamed_1,@object
	.size		__unnamed_1,(__unnamed_2 - __unnamed_1)
__unnamed_1:
        /*00d2*/ 	.byte	0x61, 0x75, 0x74, 0x6f, 0x20, 0x63, 0x75, 0x74, 0x65, 0x3a, 0x3a, 0x61, 0x73, 0x5f, 0x70, 0x6f
        /* <DEDUP_REMOVED lines=24> */
        /*0262*/ 	.byte	0x3c, 0x34, 0x30, 0x39, 0x36, 0x3e, 0x3e, 0x3e, 0x3e, 0x5d, 0x00
	.type		__unnamed_2,@object
	.size		__unnamed_2,(__unnamed_3 - __unnamed_2)
__unnamed_2:
        /* <DEDUP_REMOVED lines=26> */
	.type		__unnamed_3,@object
	.size		__unnamed_3,(.L_3 - __unnamed_3)
__unnamed_3:
        /* <DEDUP_REMOVED lines=40> */
        /*0688*/ 	.byte	0x74, 0x65, 0x3a, 0x3a, 0x43, 0x3c, 0x30, 0x3e, 0x3e, 0x3e, 0x3e, 0x5d, 0x00
.L_3:


//--------------------- .nv.shared._ZN7cutlass13device_kernelINS_4gemm6kernel13GemmUniversalIN4cute5tupleIJiiiiEEENS1_10collective13CollectiveMmaINS1_35MainloopSm100TmaUmmaWarpSpecializedILi10ELi2ELi4ENS5_IJNS4_1CILi2EEENSA_ILi1EEESC_EEEEENS5_IJNSA_ILi64EEENSA_ILi256EEESF_EEENS_12float_e4m3_tENS5_IJlSC_lEEESI_SJ_NS4_8TiledMMAINS4_8MMA_AtomIJNS4_10MMA_TraitsINS4_19SM100_MMA_F8F6F4_SSEJSI_SI_fSF_SG_NS4_17integral_constantINS4_4UMMA5MajorELSQ_0EEESR_NSO_INSP_7ScaleInELSS_0EEEST_EEEEEENS4_6LayoutINS5_IJSC_SC_SC_EEENS5_IJNSA_ILi0EEESY_SY_EEEEENS5_IJNS4_10UnderscoreES11_S11_EEEEENS4_13SM90_TMA_LOADENS4_14ComposedLayoutINS4_7SwizzleILi2ELi4ELi3EEENS4_18smem_ptr_flag_bitsILi8EEENSW_INS5_IJNSA_ILi8EEESF_EEENS5_IJSF_SC_EEEEEEEvNS4_8identityENS4_23SM90_TMA_LOAD_MULTICASTES1E_vS1F_EENS_8epilogue10collective18CollectiveEpilogueINS1I_23Sm100TmaWarpSpecializedILi4ELi2ELi32ELb0ELb0EEEJSH_NS5_IJNSW_ISF_SC_EES1N_EEESI_SJ_SI_SJ_NS1I_6fusion15FusionCallbacksIS1M_NS1P_17LinearCombinationISI_fSI_fLNS_15FloatRoundStyleE2EEESH_S1O_JEEENS4_5SM1004TMEM4LOAD26SM100_TMEM_LOAD_16dp32b32xES14_S1E_NS4_39AutoVectorizingCopyWithAssumedAlignmentILi128EEENS4_14SM90_TMA_STOREES1E_S20_S20_EEEvvEEEEvNT_6ParamsE --------------------------
	.section	.nv.shared._ZN7cutlass13device_kernelINS_4gemm6kernel13GemmUniversalIN4cute5tupleIJiiiiEEENS1_10collective13CollectiveMmaINS1_35MainloopSm100TmaUmmaWarpSpecializedILi10ELi2ELi4ENS5_IJNS4_1CILi2EEENSA_ILi1EEESC_EEEEENS5_IJNSA_ILi64EEENSA_ILi256EEESF_EEENS_12float_e4m3_tENS5_IJlSC_lEEESI_SJ_NS4_8TiledMMAINS4_8MMA_AtomIJNS4_10MMA_TraitsINS4_19SM100_MMA_F8F6F4_SSEJSI_SI_fSF_SG_NS4_17integral_constantINS4_4UMMA5MajorELSQ_0EEESR_NSO_INSP_7ScaleInELSS_0EEEST_EEEEEENS4_6LayoutINS5_IJSC_SC_SC_EEENS5_IJNSA_ILi0EEESY_SY_EEEEENS5_IJNS4_10UnderscoreES11_S11_EEEEENS4_13SM90_TMA_LOADENS4_14ComposedLayoutINS4_7SwizzleILi2ELi4ELi3EEENS4_18smem_ptr_flag_bitsILi8EEENSW_INS5_IJNSA_ILi8EEESF_EEENS5_IJSF_SC_EEEEEEEvNS4_8identityENS4_23SM90_TMA_LOAD_MULTICASTES1E_vS1F_EENS_8epilogue10collective18CollectiveEpilogueINS1I_23Sm100TmaWarpSpecializedILi4ELi2ELi32ELb0ELb0EEEJSH_NS5_IJNSW_ISF_SC_EES1N_EEESI_SJ_SI_SJ_NS1I_6fusion15FusionCallbacksIS1M_NS1P_17LinearCombinationISI_fSI_fLNS_15FloatRoundStyleE2EEESH_S1O_JEEENS4_5SM1004TMEM4LOAD26SM100_TMEM_LOAD_16dp32b32xES14_S1E_NS4_39AutoVectorizingCopyWithAssumedAlignmentILi128EEENS4_14SM90_TMA_STOREES1E_S20_S20_EEEvvEEEEvNT_6ParamsE,"aw",@nobits
	.sectionflags	@""
	.align	16
	.zero		1024


//--------------------- .nv.shared.reserved.0     --------------------------
	.section	.nv.shared.reserved.0,"aw",@nobits
	.weak		__nv_reservedSMEM_offset_0_alias
	.size		__nv_reservedSMEM_offset_0_alias, 0, 64
	.other		__nv_reservedSMEM_offset_0_alias,@"STO_CUDA_RESERVED_SHARED STV_DEFAULT"
__nv_reservedSMEM_offset_0_alias:
	.zero		0
.nv.shared.reserved.0:
	.zero		64
	.weak		__nv_reservedSMEM_tcgen05_partition
	.type		__nv_reservedSMEM_tcgen05_partition,@object
	.size		__nv_reservedSMEM_tcgen05_partition,(.L_0 - __nv_reservedSMEM_tcgen05_partition)
__nv_reservedSMEM_tcgen05_partition:
	.zero		32
.L_0:


//--------------------- .nv.global                --------------------------
	.section	.nv.global,"aw",@nobits
.nv.global:
	.type		_ZN40_INTERNAL_53bc868a_4_k_cu_197e287c_270494cute1_E,@object
	.size		_ZN40_INTERNAL_53bc868a_4_k_cu_197e287c_270494cute1_E,(_ZN40_INTERNAL_53bc868a_4_k_cu_197e287c_270494cuda3std3__45__cpo6cbeginE - _ZN40_INTERNAL_53bc868a_4_k_cu_197e287c_270494cute1_E)
_ZN40_INTERNAL_53bc868a_4_k_cu_197e287c_270494cute1_E:
	.zero		1
	.type		_ZN40_INTERNAL_53bc868a_4_k_cu_197e287c_270494cuda3std3__45__cpo6cbeginE,@object
	.size		_ZN40_INTERNAL_53bc868a_4_k_cu_197e287c_270494cuda3std3__45__cpo6cbeginE,(_ZN40_INTERNAL_53bc868a_4_k_cu_197e287c_270494cuda3std3__48in_placeE - _ZN40_INTERNAL_53bc868a_4_k_cu_197e287c_270494cuda3std3__45__cpo6cbeginE)
_ZN40_INTERNAL_53bc868a_4_k_cu_197e287c_270494cuda3std3__45__cpo6cbeginE:
	.zero		1
	.type		_ZN40_INTERNAL_53bc868a_4_k_cu_197e287c_270494cuda3std3__48in_placeE,@object
	.size		_ZN40_INTERNAL_53bc868a_4_k_cu_197e287c_270494cuda3std3__48in_placeE,(_ZN40_INTERNAL_53bc868a_4_k_cu_197e287c_270494cuda3std6ranges3__45__cpo9iter_moveE - _ZN40_INTERNAL_53bc868a_4_k_cu_197e287c_270494cuda3std3__48in_placeE)
_ZN40_INTERNAL_53bc868a_4_k_cu_197e287c_270494cuda3std3__48in_placeE:
	.zero		1
	.type		_ZN40_INTERNAL_53bc868a_4_k_cu_197e287c_270494cuda3std6ranges3__45__cpo9iter_moveE,@object
	.size		_ZN40_INTERNAL_53bc868a_4_k_cu_197e287c_270494cuda3std6ranges3__45__cpo9iter_moveE,(_ZN40_INTERNAL_53bc868a_4_k_cu_197e287c_270494cuda3std3__45__cpo5beginE - _ZN40_INTERNAL_53bc868a_4_k_cu_197e287c_270494cuda3std6ranges3__45__cpo9iter_moveE)
_ZN40_INTERNAL_53bc868a_4_k_cu_197e287c_270494cuda3std6ranges3__45__cpo9iter_moveE:
	.zero		1
	.type		_ZN40_INTERNAL_53bc868a_4_k_cu_197e287c_270494cuda3std3__45__cpo5beginE,@object
	.size		_ZN40_INTERNAL_53bc868a_4_k_cu_197e287c_270494cuda3std3__45__cpo5beginE,(_ZN40_INTERNAL_53bc868a_4_k_cu_197e287c_270494cuda3std3__442_GLOBAL__N__53bc868a_4_k_cu_197e287c_270496ignoreE - _ZN40_INTERNAL_53bc868a_4_k_cu_197e287c_270494cuda3std3__45__cpo5beginE)
_ZN40_INTERNAL_53bc868a_4_k_cu_197e287c_270494cuda3std3__45__cpo5beginE:
	.zero		1
	.type		_ZN40_INTERNAL_53bc868a_4_k_cu_197e287c_270494cuda3std3__442_GLOBAL__N__53bc868a_4_k_cu_197e287c_270496ignoreE,@object
	.size		_ZN40_INTERNAL_53bc868a_4_k_cu_197e287c_270494cuda3std3__442_GLOBAL__N__53bc868a_4_k_cu_197e287c_270496ignoreE,(_ZN40_INTERNAL_53bc868a_4_k_cu_197e287c_270494cute7productE - _ZN40_INTERNAL_53bc868a_4_k_cu_197e287c_270494cuda3std3__442_GLOBAL__N__53bc868a_4_k_cu_197e287c_270496ignoreE)
_ZN40_INTERNAL_53bc868a_4_k_cu_197e287c_270494cuda3std3__442_GLOBAL__N__53bc868a_4_k_cu_197e287c_270496ignoreE:
	.zero		1
	.type		_ZN40_INTERNAL_53bc868a_4_k_cu_197e287c_270494cute7productE,@object
	.size		_ZN40_INTERNAL_53bc868a_4_k_cu_197e287c_270494cute7productE,(_ZN40_INTERNAL_53bc868a_4_k_cu_197e287c_270494cuda3std3__45__cpo3endE - _ZN40_INTERNAL_53bc868a_4_k_cu_197e287c_270494cute7productE)
_ZN40_INTERNAL_53bc868a_4_k_cu_197e287c_270494cute7productE:
	.zero		1
	.type		_ZN40_INTERNAL_53bc868a_4_k_cu_197e287c_270494cuda3std3__45__cpo3endE,@object
	.size		_ZN40_INTERNAL_53bc868a_4_k_cu_197e287c_270494cuda3std3__45__cpo3endE,(_ZN40_INTERNAL_53bc868a_4_k_cu_197e287c_270494cuda3std3__419piecewise_constructE - _ZN40_INTERNAL_53bc868a_4_k_cu_197e287c_270494cuda3std3__45__cpo3endE)
_ZN40_INTERNAL_53bc868a_4_k_cu_197e287c_270494cuda3std3__45__cpo3endE:
	.zero		1
	.type		_ZN40_INTERNAL_53bc868a_4_k_cu_197e287c_270494cuda3std3__419piecewise_constructE,@object
	.size		_ZN40_INTERNAL_53bc868a_4_k_cu_197e287c_270494cuda3std3__419piecewise_constructE,(_ZN40_INTERNAL_53bc868a_4_k_cu_197e287c_270494cuda3std3__45__cpo4cendE - _ZN40_INTERNAL_53bc868a_4_k_cu_197e287c_270494cuda3std3__419piecewise_constructE)
_ZN40_INTERNAL_53bc868a_4_k_cu_197e287c_270494cuda3std3__419piecewise_constructE:
	.zero		1
	.type		_ZN40_INTERNAL_53bc868a_4_k_cu_197e287c_270494cuda3std3__45__cpo4cendE,@object
	.size		_ZN40_INTERNAL_53bc868a_4_k_cu_197e287c_270494cuda3std3__45__cpo4cendE,(_ZN40_INTERNAL_53bc868a_4_k_cu_197e287c_270494cuda3std6ranges3__45__cpo4swapE - _ZN40_INTERNAL_53bc868a_4_k_cu_197e287c_270494cuda3std3__45__cpo4cendE)
_ZN40_INTERNAL_53bc868a_4_k_cu_197e287c_270494cuda3std3__45__cpo4cendE:
	.zero		1
	.type		_ZN40_INTERNAL_53bc868a_4_k_cu_197e287c_270494cuda3std6ranges3__45__cpo4swapE,@object
	.size		_ZN40_INTERNAL_53bc868a_4_k_cu_197e287c_270494cuda3std6ranges3__45__cpo4swapE,(.L_11 - _ZN40_INTERNAL_53bc868a_4_k_cu_197e287c_270494cuda3std6ranges3__45__cpo4swapE)
_ZN40_INTERNAL_53bc868a_4_k_cu_197e287c_270494cuda3std6ranges3__45__cpo4swapE:
	.zero		1
.L_11:


//--------------------- .nv.constant0._ZN7cutlass13device_kernelINS_4gemm6kernel13GemmUniversalIN4cute5tupleIJiiiiEEENS1_10collective13CollectiveMmaINS1_35MainloopSm100TmaUmmaWarpSpecializedILi10ELi2ELi4ENS5_IJNS4_1CILi2EEENSA_ILi1EEESC_EEEEENS5_IJNSA_ILi64EEENSA_ILi256EEESF_EEENS_12float_e4m3_tENS5_IJlSC_lEEESI_SJ_NS4_8TiledMMAINS4_8MMA_AtomIJNS4_10MMA_TraitsINS4_19SM100_MMA_F8F6F4_SSEJSI_SI_fSF_SG_NS4_17integral_constantINS4_4UMMA5MajorELSQ_0EEESR_NSO_INSP_7ScaleInELSS_0EEEST_EEEEEENS4_6LayoutINS5_IJSC_SC_SC_EEENS5_IJNSA_ILi0EEESY_SY_EEEEENS5_IJNS4_10UnderscoreES11_S11_EEEEENS4_13SM90_TMA_LOADENS4_14ComposedLayoutINS4_7SwizzleILi2ELi4ELi3EEENS4_18smem_ptr_flag_bitsILi8EEENSW_INS5_IJNSA_ILi8EEESF_EEENS5_IJSF_SC_EEEEEEEvNS4_8identityENS4_23SM90_TMA_LOAD_MULTICASTES1E_vS1F_EENS_8epilogue10collective18CollectiveEpilogueINS1I_23Sm100TmaWarpSpecializedILi4ELi2ELi32ELb0ELb0EEEJSH_NS5_IJNSW_ISF_SC_EES1N_EEESI_SJ_SI_SJ_NS1I_6fusion15FusionCallbacksIS1M_NS1P_17LinearCombinationISI_fSI_fLNS_15FloatRoundStyleE2EEESH_S1O_JEEENS4_5SM1004TMEM4LOAD26SM100_TMEM_LOAD_16dp32b32xES14_S1E_NS4_39AutoVectorizingCopyWithAssumedAlignmentILi128EEENS4_14SM90_TMA_STOREES1E_S20_S20_EEEvvEEEEvNT_6ParamsE --------------------------
	.section	.nv.constant0._ZN7cutlass13device_kernelINS_4gemm6kernel13GemmUniversalIN4cute5tupleIJiiiiEEENS1_10collective13CollectiveMmaINS1_35MainloopSm100TmaUmmaWarpSpecializedILi10ELi2ELi4ENS5_IJNS4_1CILi2EEENSA_ILi1EEESC_EEEEENS5_IJNSA_ILi64EEENSA_ILi256EEESF_EEENS_12float_e4m3_tENS5_IJlSC_lEEESI_SJ_NS4_8TiledMMAINS4_8MMA_AtomIJNS4_10MMA_TraitsINS4_19SM100_MMA_F8F6F4_SSEJSI_SI_fSF_SG_NS4_17integral_constantINS4_4UMMA5MajorELSQ_0EEESR_NSO_INSP_7ScaleInELSS_0EEEST_EEEEEENS4_6LayoutINS5_IJSC_SC_SC_EEENS5_IJNSA_ILi0EEESY_SY_EEEEENS5_IJNS4_10UnderscoreES11_S11_EEEEENS4_13SM90_TMA_LOADENS4_14ComposedLayoutINS4_7SwizzleILi2ELi4ELi3EEENS4_18smem_ptr_flag_bitsILi8EEENSW_INS5_IJNSA_ILi8EEESF_EEENS5_IJSF_SC_EEEEEEEvNS4_8identityENS4_23SM90_TMA_LOAD_MULTICASTES1E_vS1F_EENS_8epilogue10collective18CollectiveEpilogueINS1I_23Sm100TmaWarpSpecializedILi4ELi2ELi32ELb0ELb0EEEJSH_NS5_IJNSW_ISF_SC_EES1N_EEESI_SJ_SI_SJ_NS1I_6fusion15FusionCallbacksIS1M_NS1P_17LinearCombinationISI_fSI_fLNS_15FloatRoundStyleE2EEESH_S1O_JEEENS4_5SM1004TMEM4LOAD26SM100_TMEM_LOAD_16dp32b32xES14_S1E_NS4_39AutoVectorizingCopyWithAssumedAlignmentILi128EEENS4_14SM90_TMA_STOREES1E_S20_S20_EEEvvEEEEvNT_6ParamsE,"a",@progbits
	.sectionflags	@""
	.align	4
.nv.constant0._ZN7cutlass13device_kernelINS_4gemm6kernel13GemmUniversalIN4cute5tupleIJiiiiEEENS1_10collective13CollectiveMmaINS1_35MainloopSm100TmaUmmaWarpSpecializedILi10ELi2ELi4ENS5_IJNS4_1CILi2EEENSA_ILi1EEESC_EEEEENS5_IJNSA_ILi64EEENSA_ILi256EEESF_EEENS_12float_e4m3_tENS5_IJlSC_lEEESI_SJ_NS4_8TiledMMAINS4_8MMA_AtomIJNS4_10MMA_TraitsINS4_19SM100_MMA_F8F6F4_SSEJSI_SI_fSF_SG_NS4_17integral_constantINS4_4UMMA5MajorELSQ_0EEESR_NSO_INSP_7ScaleInELSS_0EEEST_EEEEEENS4_6LayoutINS5_IJSC_SC_SC_EEENS5_IJNSA_ILi0EEESY_SY_EEEEENS5_IJNS4_10UnderscoreES11_S11_EEEEENS4_13SM90_TMA_LOADENS4_14ComposedLayoutINS4_7SwizzleILi2ELi4ELi3EEENS4_18smem_ptr_flag_bitsILi8EEENSW_INS5_IJNSA_ILi8EEESF_EEENS5_IJSF_SC_EEEEEEEvNS4_8identityENS4_23SM90_TMA_LOAD_MULTICASTES1E_vS1F_EENS_8epilogue10collective18CollectiveEpilogueINS1I_23Sm100TmaWarpSpecializedILi4ELi2ELi32ELb0ELb0EEEJSH_NS5_IJNSW_ISF_SC_EES1N_EEESI_SJ_SI_SJ_NS1I_6fusion15FusionCallbacksIS1M_NS1P_17LinearCombinationISI_fSI_fLNS_15FloatRoundStyleE2EEESH_S1O_JEEENS4_5SM1004TMEM4LOAD26SM100_TMEM_LOAD_16dp32b32xES14_S1E_NS4_39AutoVectorizingCopyWithAssumedAlignmentILi128EEENS4_14SM90_TMA_STOREES1E_S20_S20_EEEvvEEEEvNT_6ParamsE:
	.zero		2944


//--------------------- SYMBOLS --------------------------

	.type		.nv.reservedSmem.offset0,@object
	.size		.nv.reservedSmem.offset0,0x4
	.type		.nv.reservedSmem.cap,@object
	.size		.nv.reservedSmem.cap,0x4
	.type		__assertfail,@function
